//
// Generated by NVIDIA NVVM Compiler
//
// Compiler Build ID: CL-36424714
// Cuda compilation tools, release 13.0, V13.0.88
// Based on NVVM 20.0.0
//

.version 9.0
.target sm_100
.address_size 64

	// .globl	_Z10bruteforcePcS_S_ix
.extern .shared .align 16 .b8 s_alphabet[];

.visible .entry _Z10bruteforcePcS_S_ix(
	.param .u64 .ptr .align 1 _Z10bruteforcePcS_S_ix_param_0,
	.param .u64 .ptr .align 1 _Z10bruteforcePcS_S_ix_param_1,
	.param .u64 .ptr .align 1 _Z10bruteforcePcS_S_ix_param_2,
	.param .u32 _Z10bruteforcePcS_S_ix_param_3,
	.param .u64 _Z10bruteforcePcS_S_ix_param_4
)
{
	.local .align 4 .b8 	__local_depot0[128];
	.reg .b64 	%SP;
	.reg .b64 	%SPL;
	.reg .pred 	%p<35>;
	.reg .b16 	%rs<59>;
	.reg .b32 	%r<239>;
	.reg .b64 	%rd<59>;

	mov.u64 	%SPL, __local_depot0;
	ld.param.u64 	%rd16, [_Z10bruteforcePcS_S_ix_param_0];
	ld.param.u64 	%rd18, [_Z10bruteforcePcS_S_ix_param_1];
	ld.param.u32 	%r56, [_Z10bruteforcePcS_S_ix_param_3];
	cvta.to.global.u64 	%rd1, %rd18;
	cvta.to.global.u64 	%rd2, %rd16;
	add.u64 	%rd3, %SPL, 0;
	add.u64 	%rd4, %SPL, 100;
	mov.b32 	%r217, 0;
	mov.b16 	%rs56, 0;
	mov.u16 	%rs57, %rs56;
$L__BB0_1:
	mov.u32 	%r1, %r217;
	mov.u16 	%rs2, %rs57;
	mov.u16 	%rs1, %rs56;
	cvt.u64.u32 	%rd21, %r1;
	add.s64 	%rd22, %rd2, %rd21;
	ld.global.u8 	%rs10, [%rd22];
	setp.ne.s16 	%p1, %rs10, 0;
	add.s32 	%r217, %r1, 1;
	add.s16 	%rs57, %rs2, 1;
	add.s16 	%rs56, %rs1, 1;
	@%p1 bra 	$L__BB0_1;
	setp.lt.s32 	%p2, %r56, 1;
	@%p2 bra 	$L__BB0_15;
	setp.lt.u32 	%p3, %r56, 16;
	mov.b32 	%r220, 0;
	@%p3 bra 	$L__BB0_6;
	mov.b32 	%r218, 0;
	mov.u32 	%r60, s_alphabet;
	and.b32  	%r220, %r56, 2147483632;
$L__BB0_5:
	.pragma "nounroll";
	cvt.u64.u32 	%rd23, %r218;
	add.s64 	%rd24, %rd1, %rd23;
	add.s32 	%r61, %r60, %r218;
	ld.global.u8 	%r62, [%rd24+15];
	ld.global.u8 	%r63, [%rd24+14];
	prmt.b32 	%r64, %r63, %r62, 0x3340U;
	ld.global.u8 	%r65, [%rd24+13];
	ld.global.u8 	%r66, [%rd24+12];
	prmt.b32 	%r67, %r66, %r65, 0x3340U;
	prmt.b32 	%r68, %r67, %r64, 0x5410U;
	ld.global.u8 	%r69, [%rd24+11];
	ld.global.u8 	%r70, [%rd24+10];
	prmt.b32 	%r71, %r70, %r69, 0x3340U;
	ld.global.u8 	%r72, [%rd24+9];
	ld.global.u8 	%r73, [%rd24+8];
	prmt.b32 	%r74, %r73, %r72, 0x3340U;
	prmt.b32 	%r75, %r74, %r71, 0x5410U;
	ld.global.u8 	%r76, [%rd24+7];
	ld.global.u8 	%r77, [%rd24+6];
	prmt.b32 	%r78, %r77, %r76, 0x3340U;
	ld.global.u8 	%r79, [%rd24+5];
	ld.global.u8 	%r80, [%rd24+4];
	prmt.b32 	%r81, %r80, %r79, 0x3340U;
	prmt.b32 	%r82, %r81, %r78, 0x5410U;
	ld.global.u8 	%r83, [%rd24+3];
	ld.global.u8 	%r84, [%rd24+2];
	prmt.b32 	%r85, %r84, %r83, 0x3340U;
	ld.global.u8 	%r86, [%rd24+1];
	ld.global.u8 	%r87, [%rd24];
	prmt.b32 	%r88, %r87, %r86, 0x3340U;
	prmt.b32 	%r89, %r88, %r85, 0x5410U;
	st.shared.v4.b32 	[%r61], {%r89, %r82, %r75, %r68};
	add.s32 	%r218, %r218, 16;
	setp.ne.s32 	%p4, %r218, %r220;
	@%p4 bra 	$L__BB0_5;
$L__BB0_6:
	and.b32  	%r7, %r56, 15;
	setp.eq.s32 	%p5, %r7, 0;
	@%p5 bra 	$L__BB0_15;
	and.b32  	%r8, %r56, 7;
	setp.lt.u32 	%p6, %r7, 8;
	@%p6 bra 	$L__BB0_9;
	cvt.u64.u32 	%rd25, %r220;
	add.s64 	%rd26, %rd1, %rd25;
	ld.global.u8 	%rs11, [%rd26];
	mov.u32 	%r90, s_alphabet;
	add.s32 	%r91, %r90, %r220;
	st.shared.u8 	[%r91], %rs11;
	ld.global.u8 	%rs12, [%rd26+1];
	st.shared.u8 	[%r91+1], %rs12;
	ld.global.u8 	%rs13, [%rd26+2];
	st.shared.u8 	[%r91+2], %rs13;
	ld.global.u8 	%rs14, [%rd26+3];
	st.shared.u8 	[%r91+3], %rs14;
	ld.global.u8 	%rs15, [%rd26+4];
	st.shared.u8 	[%r91+4], %rs15;
	ld.global.u8 	%rs16, [%rd26+5];
	st.shared.u8 	[%r91+5], %rs16;
	ld.global.u8 	%rs17, [%rd26+6];
	st.shared.u8 	[%r91+6], %rs17;
	ld.global.u8 	%rs18, [%rd26+7];
	st.shared.u8 	[%r91+7], %rs18;
	add.s32 	%r220, %r220, 8;
$L__BB0_9:
	setp.eq.s32 	%p7, %r8, 0;
	@%p7 bra 	$L__BB0_15;
	and.b32  	%r11, %r56, 3;
	setp.lt.u32 	%p8, %r8, 4;
	@%p8 bra 	$L__BB0_12;
	cvt.u64.u32 	%rd27, %r220;
	add.s64 	%rd28, %rd1, %rd27;
	ld.global.u8 	%rs19, [%rd28];
	mov.u32 	%r92, s_alphabet;
	add.s32 	%r93, %r92, %r220;
	st.shared.u8 	[%r93], %rs19;
	ld.global.u8 	%rs20, [%rd28+1];
	st.shared.u8 	[%r93+1], %rs20;
	ld.global.u8 	%rs21, [%rd28+2];
	st.shared.u8 	[%r93+2], %rs21;
	ld.global.u8 	%rs22, [%rd28+3];
	st.shared.u8 	[%r93+3], %rs22;
	add.s32 	%r220, %r220, 4;
$L__BB0_12:
	setp.eq.s32 	%p9, %r11, 0;
	@%p9 bra 	$L__BB0_15;
	mov.b32 	%r223, 0;
	mov.u32 	%r95, s_alphabet;
$L__BB0_14:
	.pragma "nounroll";
	cvt.u64.u32 	%rd29, %r220;
	add.s64 	%rd30, %rd1, %rd29;
	ld.global.u8 	%rs23, [%rd30];
	add.s32 	%r96, %r95, %r220;
	st.shared.u8 	[%r96], %rs23;
	add.s32 	%r220, %r220, 1;
	add.s32 	%r223, %r223, 1;
	setp.ne.s32 	%p10, %r223, %r11;
	@%p10 bra 	$L__BB0_14;
$L__BB0_15:
	mov.u32 	%r18, %ctaid.x;
	mul.lo.s32 	%r19, %r56, %r56;
	mul.lo.s32 	%r20, %r19, %r56;
	setp.lt.u32 	%p11, %r18, %r20;
	mov.b32 	%r224, 0;
	@%p11 bra 	$L__BB0_17;
	div.u32 	%r98, %r18, %r20;
	rem.u32 	%r224, %r98, %r56;
$L__BB0_17:
	st.local.u32 	[%rd4+24], %r224;
	setp.lt.u32 	%p12, %r18, %r19;
	mov.b32 	%r225, 0;
	@%p12 bra 	$L__BB0_19;
	div.u32 	%r100, %r18, %r19;
	rem.u32 	%r225, %r100, %r56;
$L__BB0_19:
	st.local.u32 	[%rd4+20], %r225;
	setp.lt.u32 	%p13, %r18, %r56;
	mov.b32 	%r226, 0;
	@%p13 bra 	$L__BB0_21;
	div.u32 	%r102, %r18, %r56;
	rem.u32 	%r226, %r102, %r56;
$L__BB0_21:
	setp.lt.s32 	%p14, %r56, 1;
	st.local.u32 	[%rd4+16], %r226;
	rem.u32 	%r103, %r18, %r56;
	st.local.u32 	[%rd4+12], %r103;
	mov.u32 	%r104, %tid.x;
	st.local.u32 	[%rd4+8], %r104;
	mov.b32 	%r105, 0;
	st.local.u32 	[%rd4+4], %r105;
	st.local.u32 	[%rd4], %r105;
	@%p14 bra 	$L__BB0_56;
	ld.param.u64 	%rd55, [_Z10bruteforcePcS_S_ix_param_0];
	cvta.to.global.u64 	%rd5, %rd55;
	add.s64 	%rd6, %rd3, %rd21;
	setp.eq.s32 	%p15, %r1, 0;
	@%p15 bra 	$L__BB0_50;
	setp.ne.s32 	%p16, %r1, 1;
	@%p16 bra 	$L__BB0_29;
	mov.b32 	%r48, 0;
	mov.u32 	%r109, s_alphabet;
$L__BB0_25:
	mov.b32 	%r49, 0;
$L__BB0_26:
	add.s32 	%r110, %r109, %r49;
	ld.shared.u8 	%rs24, [%r110];
	st.local.u8 	[%rd3], %rs24;
	mov.b16 	%rs25, 0;
	st.local.u8 	[%rd6], %rs25;
	mov.b32 	%r237, 0;
$L__BB0_27:
	cvt.u64.u32 	%rd32, %r237;
	add.s64 	%rd33, %rd5, %rd32;
	ld.global.u8 	%rs26, [%rd33];
	add.s64 	%rd34, %rd3, %rd32;
	ld.local.u8 	%rs27, [%rd34];
	setp.eq.s16 	%p17, %rs26, %rs27;
	@%p17 bra 	$L__BB0_28;
	bra.uni 	$L__BB0_54;
$L__BB0_28:
	add.s32 	%r237, %r237, 1;
	setp.ne.s32 	%p20, %r237, 1;
	@%p20 bra 	$L__BB0_27;
	bra.uni 	$L__BB0_51;
$L__BB0_29:
	add.s16 	%rs30, %rs2, -1;
	cvt.u32.u16 	%r112, %rs30;
	and.b32  	%r113, %r112, 15;
	add.s32 	%r27, %r113, -1;
	add.s16 	%rs31, %rs1, -1;
	cvt.u32.u16 	%r114, %rs31;
	and.b32  	%r115, %r114, 7;
	add.s32 	%r28, %r115, -1;
	and.b32  	%r29, %r112, 7;
	and.b32  	%r30, %r114, 3;
	mov.b32 	%r227, 0;
$L__BB0_30:
	mov.b32 	%r228, 0;
$L__BB0_31:
	add.s32 	%r118, %r1, -2;
	setp.lt.u32 	%p21, %r118, 15;
	mov.u32 	%r119, s_alphabet;
	add.s32 	%r120, %r119, %r228;
	ld.shared.u8 	%rs32, [%r120];
	st.local.u8 	[%rd3], %rs32;
	mov.b32 	%r233, 1;
	@%p21 bra 	$L__BB0_35;
	add.s32 	%r122, %r1, -1;
	and.b32  	%r123, %r122, -16;
	neg.s32 	%r230, %r123;
	add.s64 	%rd58, %rd3, 8;
	add.s64 	%rd57, %rd4, 32;
	mov.b32 	%r229, 0;
$L__BB0_33:
	.pragma "nounroll";
	ld.local.u32 	%r124, [%rd57+-28];
	add.s32 	%r126, %r119, %r124;
	ld.shared.u8 	%rs33, [%r126];
	st.local.u8 	[%rd58+-7], %rs33;
	ld.local.u32 	%r127, [%rd57+-24];
	add.s32 	%r128, %r119, %r127;
	ld.shared.u8 	%rs34, [%r128];
	ld.local.u32 	%r129, [%rd57+-20];
	add.s32 	%r130, %r119, %r129;
	ld.shared.u8 	%rs35, [%r130];
	st.local.v2.u8 	[%rd58+-6], {%rs34, %rs35};
	ld.local.u32 	%r131, [%rd57+-16];
	add.s32 	%r132, %r119, %r131;
	ld.local.u32 	%r133, [%rd57+-12];
	add.s32 	%r134, %r119, %r133;
	ld.local.u32 	%r135, [%rd57+-8];
	add.s32 	%r136, %r119, %r135;
	ld.local.u32 	%r137, [%rd57+-4];
	add.s32 	%r138, %r119, %r137;
	ld.shared.u8 	%r139, [%r138];
	ld.shared.u8 	%r140, [%r136];
	prmt.b32 	%r141, %r140, %r139, 0x3340U;
	ld.shared.u8 	%r142, [%r134];
	ld.shared.u8 	%r143, [%r132];
	prmt.b32 	%r144, %r143, %r142, 0x3340U;
	prmt.b32 	%r145, %r144, %r141, 0x5410U;
	st.local.u32 	[%rd58+-4], %r145;
	ld.local.u32 	%r146, [%rd57];
	add.s32 	%r147, %r119, %r146;
	ld.local.u32 	%r148, [%rd57+4];
	add.s32 	%r149, %r119, %r148;
	ld.local.u32 	%r150, [%rd57+8];
	add.s32 	%r151, %r119, %r150;
	ld.local.u32 	%r152, [%rd57+12];
	add.s32 	%r153, %r119, %r152;
	ld.shared.u8 	%r154, [%r153];
	ld.shared.u8 	%r155, [%r151];
	prmt.b32 	%r156, %r155, %r154, 0x3340U;
	ld.shared.u8 	%r157, [%r149];
	ld.shared.u8 	%r158, [%r147];
	prmt.b32 	%r159, %r158, %r157, 0x3340U;
	prmt.b32 	%r160, %r159, %r156, 0x5410U;
	st.local.u32 	[%rd58], %r160;
	ld.local.u32 	%r161, [%rd57+16];
	add.s32 	%r162, %r119, %r161;
	ld.local.u32 	%r163, [%rd57+20];
	add.s32 	%r164, %r119, %r163;
	ld.local.u32 	%r165, [%rd57+24];
	add.s32 	%r166, %r119, %r165;
	ld.local.u32 	%r167, [%rd57+28];
	add.s32 	%r168, %r119, %r167;
	ld.shared.u8 	%r169, [%r168];
	ld.shared.u8 	%r170, [%r166];
	prmt.b32 	%r171, %r170, %r169, 0x3340U;
	ld.shared.u8 	%r172, [%r164];
	ld.shared.u8 	%r173, [%r162];
	prmt.b32 	%r174, %r173, %r172, 0x3340U;
	prmt.b32 	%r175, %r174, %r171, 0x5410U;
	st.local.u32 	[%rd58+4], %r175;
	ld.local.u32 	%r176, [%rd57+32];
	add.s32 	%r177, %r119, %r176;
	ld.shared.u8 	%rs36, [%r177];
	st.local.u8 	[%rd58+8], %rs36;
	add.s32 	%r230, %r230, 16;
	add.s32 	%r229, %r229, 16;
	add.s64 	%rd58, %rd58, 16;
	add.s64 	%rd57, %rd57, 64;
	setp.eq.s32 	%p22, %r230, 0;
	@%p22 bra 	$L__BB0_34;
	bra.uni 	$L__BB0_33;
$L__BB0_34:
	add.s32 	%r233, %r229, 1;
$L__BB0_35:
	add.s32 	%r178, %r1, -1;
	and.b32  	%r179, %r178, 15;
	setp.eq.s32 	%p23, %r179, 0;
	@%p23 bra 	$L__BB0_45;
	setp.lt.u32 	%p24, %r27, 7;
	@%p24 bra 	$L__BB0_38;
	cvt.u64.u32 	%rd35, %r233;
	mul.wide.u32 	%rd36, %r233, 4;
	add.s64 	%rd37, %rd4, %rd36;
	ld.local.u32 	%r180, [%rd37];
	add.s32 	%r182, %r119, %r180;
	ld.shared.u8 	%rs37, [%r182];
	add.s64 	%rd38, %rd3, %rd35;
	st.local.u8 	[%rd38], %rs37;
	ld.local.u32 	%r183, [%rd37+4];
	add.s32 	%r184, %r119, %r183;
	ld.shared.u8 	%rs38, [%r184];
	st.local.u8 	[%rd38+1], %rs38;
	ld.local.u32 	%r185, [%rd37+8];
	add.s32 	%r186, %r119, %r185;
	ld.shared.u8 	%rs39, [%r186];
	st.local.u8 	[%rd38+2], %rs39;
	ld.local.u32 	%r187, [%rd37+12];
	add.s32 	%r188, %r119, %r187;
	ld.shared.u8 	%rs40, [%r188];
	st.local.u8 	[%rd38+3], %rs40;
	ld.local.u32 	%r189, [%rd37+16];
	add.s32 	%r190, %r119, %r189;
	ld.shared.u8 	%rs41, [%r190];
	st.local.u8 	[%rd38+4], %rs41;
	ld.local.u32 	%r191, [%rd37+20];
	add.s32 	%r192, %r119, %r191;
	ld.shared.u8 	%rs42, [%r192];
	st.local.u8 	[%rd38+5], %rs42;
	ld.local.u32 	%r193, [%rd37+24];
	add.s32 	%r194, %r119, %r193;
	ld.shared.u8 	%rs43, [%r194];
	st.local.u8 	[%rd38+6], %rs43;
	ld.local.u32 	%r195, [%rd37+28];
	add.s32 	%r196, %r119, %r195;
	ld.shared.u8 	%rs44, [%r196];
	st.local.u8 	[%rd38+7], %rs44;
	add.s32 	%r233, %r233, 8;
$L__BB0_38:
	setp.eq.s32 	%p25, %r29, 0;
	@%p25 bra 	$L__BB0_45;
	setp.lt.u32 	%p26, %r28, 3;
	@%p26 bra 	$L__BB0_41;
	cvt.u64.u32 	%rd39, %r233;
	mul.wide.u32 	%rd40, %r233, 4;
	add.s64 	%rd41, %rd4, %rd40;
	ld.local.u32 	%r197, [%rd41];
	add.s32 	%r199, %r119, %r197;
	ld.shared.u8 	%rs45, [%r199];
	add.s64 	%rd42, %rd3, %rd39;
	st.local.u8 	[%rd42], %rs45;
	ld.local.u32 	%r200, [%rd41+4];
	add.s32 	%r201, %r119, %r200;
	ld.shared.u8 	%rs46, [%r201];
	st.local.u8 	[%rd42+1], %rs46;
	ld.local.u32 	%r202, [%rd41+8];
	add.s32 	%r203, %r119, %r202;
	ld.shared.u8 	%rs47, [%r203];
	st.local.u8 	[%rd42+2], %rs47;
	ld.local.u32 	%r204, [%rd41+12];
	add.s32 	%r205, %r119, %r204;
	ld.shared.u8 	%rs48, [%r205];
	st.local.u8 	[%rd42+3], %rs48;
	add.s32 	%r233, %r233, 4;
$L__BB0_41:
	setp.eq.s32 	%p27, %r30, 0;
	@%p27 bra 	$L__BB0_45;
	setp.eq.s32 	%p28, %r30, 1;
	cvt.u64.u32 	%rd43, %r233;
	mul.wide.u32 	%rd44, %r233, 4;
	add.s64 	%rd13, %rd4, %rd44;
	ld.local.u32 	%r206, [%rd13];
	add.s32 	%r208, %r119, %r206;
	ld.shared.u8 	%rs49, [%r208];
	add.s64 	%rd14, %rd3, %rd43;
	st.local.u8 	[%rd14], %rs49;
	@%p28 bra 	$L__BB0_45;
	setp.eq.s32 	%p29, %r30, 2;
	ld.local.u32 	%r209, [%rd13+4];
	add.s32 	%r211, %r119, %r209;
	ld.shared.u8 	%rs50, [%r211];
	st.local.u8 	[%rd14+1], %rs50;
	@%p29 bra 	$L__BB0_45;
	ld.local.u32 	%r212, [%rd13+8];
	add.s32 	%r214, %r119, %r212;
	ld.shared.u8 	%rs51, [%r214];
	st.local.u8 	[%rd14+2], %rs51;
$L__BB0_45:
	mov.b16 	%rs52, 0;
	st.local.u8 	[%rd6], %rs52;
	mov.b32 	%r231, 0;
	bra.uni 	$L__BB0_47;
$L__BB0_46:
	add.s32 	%r231, %r231, 1;
	setp.eq.s32 	%p33, %r231, %r1;
	@%p33 bra 	$L__BB0_51;
$L__BB0_47:
	cvt.u64.u32 	%rd47, %r231;
	add.s64 	%rd48, %rd5, %rd47;
	ld.global.u8 	%rs53, [%rd48];
	add.s64 	%rd49, %rd3, %rd47;
	ld.local.u8 	%rs54, [%rd49];
	setp.eq.s16 	%p30, %rs53, %rs54;
	@%p30 bra 	$L__BB0_46;
	add.s32 	%r228, %r228, 1;
	setp.eq.s32 	%p31, %r228, %r56;
	@%p31 bra 	$L__BB0_49;
	bra.uni 	$L__BB0_31;
$L__BB0_49:
	add.s32 	%r227, %r227, 1;
	st.local.u32 	[%rd4+4], %r227;
	setp.lt.s32 	%p32, %r227, %r56;
	@%p32 bra 	$L__BB0_30;
	bra.uni 	$L__BB0_56;
$L__BB0_50:
	ld.shared.u8 	%rs28, [s_alphabet];
	st.local.u8 	[%rd3], %rs28;
	mov.b16 	%rs29, 0;
	st.local.u8 	[%rd6], %rs29;
$L__BB0_51:
	ld.local.u8 	%rs58, [%rd3];
	mov.b32 	%r238, 0;
$L__BB0_52:
	ld.param.u64 	%rd56, [_Z10bruteforcePcS_S_ix_param_2];
	cvt.u64.u32 	%rd50, %r238;
	cvta.to.global.u64 	%rd15, %rd56;
	add.s64 	%rd51, %rd15, %rd50;
	st.global.u8 	[%rd51], %rs58;
	add.s32 	%r238, %r238, 1;
	add.s64 	%rd52, %rd3, %rd50;
	ld.local.u8 	%rs58, [%rd52+1];
	setp.ne.s16 	%p34, %rs58, 0;
	@%p34 bra 	$L__BB0_52;
	add.s64 	%rd54, %rd15, %rd21;
	mov.b16 	%rs55, 0;
	st.global.u8 	[%rd54], %rs55;
	bra.uni 	$L__BB0_56;
$L__BB0_54:
	add.s32 	%r49, %r49, 1;
	setp.ne.s32 	%p18, %r49, %r56;
	@%p18 bra 	$L__BB0_26;
	add.s32 	%r48, %r48, 1;
	setp.lt.s32 	%p19, %r48, %r56;
	@%p19 bra 	$L__BB0_25;
$L__BB0_56:
	ret;

}
	// .globl	_Z16bruteforce_writePcS_S_iyy
.visible .entry _Z16bruteforce_writePcS_S_iyy(
	.param .u64 .ptr .align 1 _Z16bruteforce_writePcS_S_iyy_param_0,
	.param .u64 .ptr .align 1 _Z16bruteforce_writePcS_S_iyy_param_1,
	.param .u64 .ptr .align 1 _Z16bruteforce_writePcS_S_iyy_param_2,
	.param .u32 _Z16bruteforce_writePcS_S_iyy_param_3,
	.param .u64 _Z16bruteforce_writePcS_S_iyy_param_4,
	.param .u64 _Z16bruteforce_writePcS_S_iyy_param_5
)
{
	.local .align 4 .b8 	__local_depot1[28];
	.reg .b64 	%SP;
	.reg .b64 	%SPL;
	.reg .pred 	%p<23>;
	.reg .b16 	%rs<45>;
	.reg .b32 	%r<73>;
	.reg .b64 	%rd<132>;

	mov.u64 	%SPL, __local_depot1;
	ld.param.u64 	%rd31, [_Z16bruteforce_writePcS_S_iyy_param_0];
	ld.param.u64 	%rd32, [_Z16bruteforce_writePcS_S_iyy_param_1];
	ld.param.u64 	%rd33, [_Z16bruteforce_writePcS_S_iyy_param_2];
	ld.param.u32 	%r35, [_Z16bruteforce_writePcS_S_iyy_param_3];
	ld.param.u64 	%rd29, [_Z16bruteforce_writePcS_S_iyy_param_4];
	ld.param.u64 	%rd30, [_Z16bruteforce_writePcS_S_iyy_param_5];
	cvta.to.global.u64 	%rd1, %rd33;
	cvta.to.global.u64 	%rd2, %rd32;
	cvta.to.global.u64 	%rd3, %rd31;
	add.u64 	%rd4, %SPL, 0;
	mov.b32 	%r61, 0;
	mov.b16 	%rs43, 0;
	mov.u16 	%rs44, %rs43;
$L__BB1_1:
	mov.u16 	%rs2, %rs44;
	mov.u16 	%rs1, %rs43;
	cvt.u64.u32 	%rd5, %r61;
	add.s64 	%rd35, %rd3, %rd5;
	ld.global.u8 	%rs7, [%rd35];
	setp.ne.s16 	%p1, %rs7, 0;
	add.s32 	%r61, %r61, 1;
	add.s16 	%rs44, %rs2, 1;
	add.s16 	%rs43, %rs1, 1;
	@%p1 bra 	$L__BB1_1;
	mov.u32 	%r3, %ctaid.x;
	mul.lo.s32 	%r4, %r35, %r35;
	mul.lo.s32 	%r5, %r4, %r35;
	setp.lt.u32 	%p2, %r3, %r5;
	mov.b32 	%r62, 0;
	@%p2 bra 	$L__BB1_4;
	div.u32 	%r38, %r3, %r5;
	rem.u32 	%r62, %r38, %r35;
$L__BB1_4:
	st.local.u32 	[%rd4+24], %r62;
	setp.lt.u32 	%p3, %r3, %r4;
	mov.b32 	%r63, 0;
	@%p3 bra 	$L__BB1_6;
	div.u32 	%r40, %r3, %r4;
	rem.u32 	%r63, %r40, %r35;
$L__BB1_6:
	st.local.u32 	[%rd4+20], %r63;
	setp.lt.u32 	%p4, %r3, %r35;
	mov.b32 	%r64, 0;
	@%p4 bra 	$L__BB1_8;
	div.u32 	%r42, %r3, %r35;
	rem.u32 	%r64, %r42, %r35;
$L__BB1_8:
	st.local.u32 	[%rd4+16], %r64;
	rem.u32 	%r43, %r3, %r35;
	st.local.u32 	[%rd4+12], %r43;
	mov.u32 	%r12, %tid.x;
	st.local.u32 	[%rd4+8], %r12;
	mov.b32 	%r44, 0;
	st.local.u32 	[%rd4+4], %r44;
	st.local.u32 	[%rd4], %r44;
	setp.lt.s32 	%p5, %r35, 1;
	@%p5 bra 	$L__BB1_38;
	cvt.u32.u64 	%r46, %rd5;
	cvt.u64.u32 	%rd37, %r12;
	mul.lo.s64 	%rd6, %rd29, %rd37;
	mov.u32 	%r47, %ntid.x;
	mul.wide.u32 	%rd7, %r3, %r47;
	cvt.u64.u32 	%rd8, %r35;
	add.s32 	%r48, %r46, -1;
	add.s16 	%rs8, %rs2, -1;
	cvt.u32.u16 	%r49, %rs8;
	and.b32  	%r50, %r49, 15;
	add.s32 	%r13, %r50, -1;
	add.s16 	%rs9, %rs1, -1;
	cvt.u32.u16 	%r51, %rs9;
	and.b32  	%r52, %r51, 7;
	add.s32 	%r14, %r52, -1;
	and.b32  	%r15, %r48, 15;
	and.b32  	%r16, %r49, 7;
	and.b32  	%r17, %r51, 3;
	and.b32  	%r53, %r48, -16;
	neg.s32 	%r18, %r53;
	mov.b64 	%rd124, 0;
	mov.b32 	%r65, 0;
$L__BB1_10:
	cvt.u32.u64 	%r54, %rd5;
	setp.gt.u32 	%p6, %r54, 1;
	@%p6 bra 	$L__BB1_14;
	mov.b32 	%r72, 0;
$L__BB1_12:
	setp.eq.s32 	%p7, %r3, 0;
	@%p7 bra 	$L__BB1_34;
	cvt.u64.u32 	%rd38, %r72;
	add.s64 	%rd39, %rd124, %rd38;
	mad.lo.s64 	%rd40, %rd39, %rd5, %rd6;
	mul.lo.s64 	%rd131, %rd7, %rd40;
	bra.uni 	$L__BB1_35;
$L__BB1_14:
	mov.b32 	%r66, 0;
$L__BB1_15:
	setp.eq.s32 	%p10, %r3, 0;
	@%p10 bra 	$L__BB1_17;
	cvt.u64.u32 	%rd46, %r66;
	add.s64 	%rd47, %rd124, %rd46;
	mad.lo.s64 	%rd48, %rd47, %rd5, %rd6;
	mul.lo.s64 	%rd128, %rd7, %rd48;
	bra.uni 	$L__BB1_18;
$L__BB1_17:
	cvt.u64.u32 	%rd49, %r66;
	add.s64 	%rd50, %rd124, %rd49;
	mad.lo.s64 	%rd128, %rd50, %rd5, %rd6;
$L__BB1_18:
	setp.gt.u64 	%p11, %rd128, %rd30;
	@%p11 bra 	$L__BB1_38;
	cvt.u32.u64 	%r58, %rd5;
	add.s32 	%r59, %r58, -2;
	setp.lt.u32 	%p12, %r59, 15;
	cvt.u64.u32 	%rd51, %r66;
	add.s64 	%rd52, %rd2, %rd51;
	ld.global.u8 	%rs11, [%rd52];
	add.s64 	%rd53, %rd1, %rd128;
	st.global.u8 	[%rd53], %rs11;
	mov.b32 	%r70, 1;
	@%p12 bra 	$L__BB1_23;
	add.s64 	%rd126, %rd4, 32;
	mov.b32 	%r67, 0;
	mov.u32 	%r68, %r18;
$L__BB1_21:
	.pragma "nounroll";
	ld.local.s32 	%rd54, [%rd126+-28];
	add.s64 	%rd55, %rd2, %rd54;
	ld.global.u8 	%rs12, [%rd55];
	add.s64 	%rd56, %rd1, %rd128;
	st.global.u8 	[%rd56+1], %rs12;
	ld.local.s32 	%rd57, [%rd126+-24];
	add.s64 	%rd58, %rd2, %rd57;
	ld.global.u8 	%rs13, [%rd58];
	st.global.u8 	[%rd56+2], %rs13;
	ld.local.s32 	%rd59, [%rd126+-20];
	add.s64 	%rd60, %rd2, %rd59;
	ld.global.u8 	%rs14, [%rd60];
	st.global.u8 	[%rd56+3], %rs14;
	ld.local.s32 	%rd61, [%rd126+-16];
	add.s64 	%rd62, %rd2, %rd61;
	ld.global.u8 	%rs15, [%rd62];
	st.global.u8 	[%rd56+4], %rs15;
	ld.local.s32 	%rd63, [%rd126+-12];
	add.s64 	%rd64, %rd2, %rd63;
	ld.global.u8 	%rs16, [%rd64];
	st.global.u8 	[%rd56+5], %rs16;
	ld.local.s32 	%rd65, [%rd126+-8];
	add.s64 	%rd66, %rd2, %rd65;
	ld.global.u8 	%rs17, [%rd66];
	st.global.u8 	[%rd56+6], %rs17;
	ld.local.s32 	%rd67, [%rd126+-4];
	add.s64 	%rd68, %rd2, %rd67;
	ld.global.u8 	%rs18, [%rd68];
	st.global.u8 	[%rd56+7], %rs18;
	ld.local.s32 	%rd69, [%rd126];
	add.s64 	%rd70, %rd2, %rd69;
	ld.global.u8 	%rs19, [%rd70];
	st.global.u8 	[%rd56+8], %rs19;
	ld.local.s32 	%rd71, [%rd126+4];
	add.s64 	%rd72, %rd2, %rd71;
	ld.global.u8 	%rs20, [%rd72];
	st.global.u8 	[%rd56+9], %rs20;
	ld.local.s32 	%rd73, [%rd126+8];
	add.s64 	%rd74, %rd2, %rd73;
	ld.global.u8 	%rs21, [%rd74];
	st.global.u8 	[%rd56+10], %rs21;
	ld.local.s32 	%rd75, [%rd126+12];
	add.s64 	%rd76, %rd2, %rd75;
	ld.global.u8 	%rs22, [%rd76];
	st.global.u8 	[%rd56+11], %rs22;
	ld.local.s32 	%rd77, [%rd126+16];
	add.s64 	%rd78, %rd2, %rd77;
	ld.global.u8 	%rs23, [%rd78];
	st.global.u8 	[%rd56+12], %rs23;
	ld.local.s32 	%rd79, [%rd126+20];
	add.s64 	%rd80, %rd2, %rd79;
	ld.global.u8 	%rs24, [%rd80];
	st.global.u8 	[%rd56+13], %rs24;
	ld.local.s32 	%rd81, [%rd126+24];
	add.s64 	%rd82, %rd2, %rd81;
	ld.global.u8 	%rs25, [%rd82];
	st.global.u8 	[%rd56+14], %rs25;
	ld.local.s32 	%rd83, [%rd126+28];
	add.s64 	%rd84, %rd2, %rd83;
	ld.global.u8 	%rs26, [%rd84];
	st.global.u8 	[%rd56+15], %rs26;
	add.s64 	%rd128, %rd128, 16;
	ld.local.s32 	%rd85, [%rd126+32];
	add.s64 	%rd86, %rd2, %rd85;
	ld.global.u8 	%rs27, [%rd86];
	st.global.u8 	[%rd56+16], %rs27;
	add.s32 	%r68, %r68, 16;
	add.s32 	%r67, %r67, 16;
	add.s64 	%rd126, %rd126, 64;
	setp.ne.s32 	%p13, %r68, 0;
	@%p13 bra 	$L__BB1_21;
	add.s32 	%r70, %r67, 1;
$L__BB1_23:
	setp.eq.s32 	%p14, %r15, 0;
	@%p14 bra 	$L__BB1_33;
	setp.lt.u32 	%p15, %r13, 7;
	@%p15 bra 	$L__BB1_26;
	mul.wide.u32 	%rd87, %r70, 4;
	add.s64 	%rd88, %rd4, %rd87;
	ld.local.s32 	%rd89, [%rd88];
	add.s64 	%rd90, %rd2, %rd89;
	ld.global.u8 	%rs28, [%rd90];
	add.s64 	%rd91, %rd1, %rd128;
	st.global.u8 	[%rd91+1], %rs28;
	ld.local.s32 	%rd92, [%rd88+4];
	add.s64 	%rd93, %rd2, %rd92;
	ld.global.u8 	%rs29, [%rd93];
	st.global.u8 	[%rd91+2], %rs29;
	ld.local.s32 	%rd94, [%rd88+8];
	add.s64 	%rd95, %rd2, %rd94;
	ld.global.u8 	%rs30, [%rd95];
	st.global.u8 	[%rd91+3], %rs30;
	ld.local.s32 	%rd96, [%rd88+12];
	add.s64 	%rd97, %rd2, %rd96;
	ld.global.u8 	%rs31, [%rd97];
	st.global.u8 	[%rd91+4], %rs31;
	ld.local.s32 	%rd98, [%rd88+16];
	add.s64 	%rd99, %rd2, %rd98;
	ld.global.u8 	%rs32, [%rd99];
	st.global.u8 	[%rd91+5], %rs32;
	ld.local.s32 	%rd100, [%rd88+20];
	add.s64 	%rd101, %rd2, %rd100;
	ld.global.u8 	%rs33, [%rd101];
	st.global.u8 	[%rd91+6], %rs33;
	ld.local.s32 	%rd102, [%rd88+24];
	add.s64 	%rd103, %rd2, %rd102;
	ld.global.u8 	%rs34, [%rd103];
	st.global.u8 	[%rd91+7], %rs34;
	add.s64 	%rd128, %rd128, 8;
	ld.local.s32 	%rd104, [%rd88+28];
	add.s64 	%rd105, %rd2, %rd104;
	ld.global.u8 	%rs35, [%rd105];
	st.global.u8 	[%rd91+8], %rs35;
	add.s32 	%r70, %r70, 8;
$L__BB1_26:
	setp.eq.s32 	%p16, %r16, 0;
	@%p16 bra 	$L__BB1_33;
	setp.lt.u32 	%p17, %r14, 3;
	@%p17 bra 	$L__BB1_29;
	mul.wide.u32 	%rd106, %r70, 4;
	add.s64 	%rd107, %rd4, %rd106;
	ld.local.s32 	%rd108, [%rd107];
	add.s64 	%rd109, %rd2, %rd108;
	ld.global.u8 	%rs36, [%rd109];
	add.s64 	%rd110, %rd1, %rd128;
	st.global.u8 	[%rd110+1], %rs36;
	ld.local.s32 	%rd111, [%rd107+4];
	add.s64 	%rd112, %rd2, %rd111;
	ld.global.u8 	%rs37, [%rd112];
	st.global.u8 	[%rd110+2], %rs37;
	ld.local.s32 	%rd113, [%rd107+8];
	add.s64 	%rd114, %rd2, %rd113;
	ld.global.u8 	%rs38, [%rd114];
	st.global.u8 	[%rd110+3], %rs38;
	add.s64 	%rd128, %rd128, 4;
	ld.local.s32 	%rd115, [%rd107+12];
	add.s64 	%rd116, %rd2, %rd115;
	ld.global.u8 	%rs39, [%rd116];
	st.global.u8 	[%rd110+4], %rs39;
	add.s32 	%r70, %r70, 4;
$L__BB1_29:
	setp.eq.s32 	%p18, %r17, 0;
	@%p18 bra 	$L__BB1_33;
	setp.eq.s32 	%p19, %r17, 1;
	mul.wide.u32 	%rd117, %r70, 4;
	add.s64 	%rd23, %rd4, %rd117;
	ld.local.s32 	%rd118, [%rd23];
	add.s64 	%rd119, %rd2, %rd118;
	ld.global.u8 	%rs40, [%rd119];
	add.s64 	%rd24, %rd1, %rd128;
	st.global.u8 	[%rd24+1], %rs40;
	@%p19 bra 	$L__BB1_33;
	setp.eq.s32 	%p20, %r17, 2;
	ld.local.s32 	%rd120, [%rd23+4];
	add.s64 	%rd121, %rd2, %rd120;
	ld.global.u8 	%rs41, [%rd121];
	st.global.u8 	[%rd24+2], %rs41;
	@%p20 bra 	$L__BB1_33;
	ld.local.s32 	%rd122, [%rd23+8];
	add.s64 	%rd123, %rd2, %rd122;
	ld.global.u8 	%rs42, [%rd123];
	st.global.u8 	[%rd24+3], %rs42;
$L__BB1_33:
	add.s32 	%r66, %r66, 1;
	setp.eq.s32 	%p21, %r66, %r35;
	@%p21 bra 	$L__BB1_37;
	bra.uni 	$L__BB1_15;
$L__BB1_34:
	cvt.u64.u32 	%rd41, %r72;
	add.s64 	%rd42, %rd124, %rd41;
	mad.lo.s64 	%rd131, %rd42, %rd5, %rd6;
$L__BB1_35:
	setp.gt.u64 	%p8, %rd131, %rd30;
	@%p8 bra 	$L__BB1_38;
	cvt.u64.u32 	%rd43, %r72;
	add.s64 	%rd44, %rd2, %rd43;
	ld.global.u8 	%rs10, [%rd44];
	add.s64 	%rd45, %rd1, %rd131;
	st.global.u8 	[%rd45], %rs10;
	add.s32 	%r72, %r72, 1;
	setp.ne.s32 	%p9, %r72, %r35;
	@%p9 bra 	$L__BB1_12;
$L__BB1_37:
	add.s64 	%rd124, %rd124, %rd8;
	add.s32 	%r65, %r65, 1;
	st.local.u32 	[%rd4+4], %r65;
	setp.lt.s32 	%p22, %r65, %r35;
	@%p22 bra 	$L__BB1_10;
$L__BB1_38:
	ret;

}


// ===== COMPILED SASS (sm_100) =====

	.target	sm_100

	.elftype	@"ET_EXEC"


//--------------------- .note.nv.tkinfo           --------------------------
	.section	.note.nv.tkinfo,"",@"SHT_NOTE"
	.sectionflags	@"SHF_NOTE_NV_TKINFO"
	.tkinfo
        /*0018*/ 	.word	0x00000002
        /*0030*/ 	.string	""
        /*0030*/ 	.string	"ptxas"
        /*0030*/ 	.string	"Cuda compilation tools, release 13.0, V13.0.88"
        /*0030*/ 	.string	"Build cuda_13.0.r13.0/compiler.36424714_0"
        /*0030*/ 	.string	"-arch sm_100 -m 64 "



//--------------------- .note.nv.cuinfo           --------------------------
	.section	.note.nv.cuinfo,"",@"SHT_NOTE"
	.sectionflags	@"SHF_NOTE_NV_CUINFO"
        /*0018*/ 	.short	0x0002
        /*001a*/ 	.short	0x0064
        /*001c*/ 	.short	0x0082
	.zero		2


//--------------------- .nv.info                  --------------------------
	.section	.nv.info,"",@"SHT_CUDA_INFO"
	.align	4


	//----- nvinfo : EIATTR_REGCOUNT
	.align		4
        /*0000*/ 	.byte	0x04, 0x2f
        /*0002*/ 	.short	(.L_1 - .L_0)
	.align		4
.L_0:
        /*0004*/ 	.word	index@(_Z10bruteforcePcS_S_ix)
        /*0008*/ 	.word	0x0000001e


	//----- nvinfo : EIATTR_FRAME_SIZE
	.align		4
.L_1:
        /*000c*/ 	.byte	0x04, 0x11
        /*000e*/ 	.short	(.L_3 - .L_2)
	.align		4
.L_2:
        /*0010*/ 	.word	index@(_Z10bruteforcePcS_S_ix)
        /*0014*/ 	.word	0x00000080


	//----- nvinfo : EIATTR_REGCOUNT
	.align		4
.L_3:
        /*0018*/ 	.byte	0x04, 0x2f
        /*001a*/ 	.short	(.L_5 - .L_4)
	.align		4
.L_4:
        /*001c*/ 	.word	index@(_Z16bruteforce_writePcS_S_iyy)
        /*0020*/ 	.word	0x00000028


	//----- nvinfo : EIATTR_FRAME_SIZE
	.align		4
.L_5:
        /*0024*/ 	.byte	0x04, 0x11
        /*0026*/ 	.short	(.L_7 - .L_6)
	.align		4
.L_6:
        /*0028*/ 	.word	index@(_Z16bruteforce_writePcS_S_iyy)
        /*002c*/ 	.word	0x00000000


	//----- nvinfo : EIATTR_MIN_STACK_SIZE
	.align		4
.L_7:
        /*0030*/ 	.byte	0x04, 0x12
        /*0032*/ 	.short	(.L_9 - .L_8)
	.align		4
.L_8:
        /*0034*/ 	.word	index@(_Z16bruteforce_writePcS_S_iyy)
        /*0038*/ 	.word	0x00000000


	//----- nvinfo : EIATTR_MIN_STACK_SIZE
	.align		4
.L_9:
        /*003c*/ 	.byte	0x04, 0x12
        /*003e*/ 	.short	(.L_11 - .L_10)
	.align		4
.L_10:
        /*0040*/ 	.word	index@(_Z10bruteforcePcS_S_ix)
        /*0044*/ 	.word	0x00000080
.L_11:


//--------------------- .nv.compat                --------------------------
	.section	.nv.compat,"",@"SHT_CUDA_COMPAT_INFO"
	.align	4
        /*0000*/ 	.byte	0x02, 0x09, 0x00, 0x00, 0x02, 0x02, 0x01, 0x00, 0x02, 0x05, 0x05, 0x00, 0x03, 0x07, 0x01, 0x01
        /*0010*/ 	.byte	0x02, 0x03, 0x00, 0x00, 0x02, 0x06, 0x01, 0x00, 0x04, 0x0b, 0x08, 0x00, 0x09, 0x00, 0x00, 0x00
        /*0020*/ 	.byte	0x00, 0x00, 0x00, 0x00


//--------------------- .nv.info._Z16bruteforce_writePcS_S_iyy --------------------------
	.section	.nv.info._Z16bruteforce_writePcS_S_iyy,"",@"SHT_CUDA_INFO"
	.sectionflags	@""
	.align	4


	//----- nvinfo : EIATTR_CUDA_API_VERSION
	.align		4
        /*0000*/ 	.byte	0x04, 0x37
        /*0002*/ 	.short	(.L_13 - .L_12)
.L_12:
        /*0004*/ 	.word	0x00000082


	//----- nvinfo : EIATTR_KPARAM_INFO
	.align		4
.L_13:
        /*0008*/ 	.byte	0x04, 0x17
        /*000a*/ 	.short	(.L_15 - .L_14)
.L_14:
        /*000c*/ 	.word	0x00000000
        /*0010*/ 	.short	0x0005
        /*0012*/ 	.short	0x0028
        /*0014*/ 	.byte	0x00, 0xf0, 0x21, 0x00


	//----- nvinfo : EIATTR_KPARAM_INFO
	.align		4
.L_15:
        /*0018*/ 	.byte	0x04, 0x17
        /*001a*/ 	.short	(.L_17 - .L_16)
.L_16:
        /*001c*/ 	.word	0x00000000
        /*0020*/ 	.short	0x0004
        /*0022*/ 	.short	0x0020
        /*0024*/ 	.byte	0x00, 0xf0, 0x21, 0x00


	//----- nvinfo : EIATTR_KPARAM_INFO
	.align		4
.L_17:
        /*0028*/ 	.byte	0x04, 0x17
        /*002a*/ 	.short	(.L_19 - .L_18)
.L_18:
        /*002c*/ 	.word	0x00000000
        /*0030*/ 	.short	0x0003
        /*0032*/ 	.short	0x0018
        /*0034*/ 	.byte	0x00, 0xf0, 0x11, 0x00


	//----- nvinfo : EIATTR_KPARAM_INFO
	.align		4
.L_19:
        /*0038*/ 	.byte	0x04, 0x17
        /*003a*/ 	.short	(.L_21 - .L_20)
.L_20:
        /*003c*/ 	.word	0x00000000
        /*0040*/ 	.short	0x0002
        /*0042*/ 	.short	0x0010
        /*0044*/ 	.byte	0x00, 0xf5, 0x21, 0x00


	//----- nvinfo : EIATTR_KPARAM_INFO
	.align		4
.L_21:
        /*0048*/ 	.byte	0x04, 0x17
        /*004a*/ 	.short	(.L_23 - .L_22)
.L_22:
        /*004c*/ 	.word	0x00000000
        /*0050*/ 	.short	0x0001
        /*0052*/ 	.short	0x0008
        /*0054*/ 	.byte	0x00, 0xf5, 0x21, 0x00


	//----- nvinfo : EIATTR_KPARAM_INFO
	.align		4
.L_23:
        /*0058*/ 	.byte	0x04, 0x17
        /*005a*/ 	.short	(.L_25 - .L_24)
.L_24:
        /*005c*/ 	.word	0x00000000
        /*0060*/ 	.short	0x0000
        /*0062*/ 	.short	0x0000
        /*0064*/ 	.byte	0x00, 0xf5, 0x21, 0x00


	//----- nvinfo : EIATTR_SPARSE_MMA_MASK
	.align		4
.L_25:
        /*0068*/ 	.byte	0x03, 0x50
        /*006a*/ 	.short	0x0000


	//----- nvinfo : EIATTR_MAXREG_COUNT
	.align		4
        /*006c*/ 	.byte	0x03, 0x1b
        /*006e*/ 	.short	0x00ff


	//----- nvinfo : EIATTR_MERCURY_ISA_VERSION
	.align		4
        /*0070*/ 	.byte	0x03, 0x5f
        /*0072*/ 	.short	0x0101


	//----- nvinfo : EIATTR_VRC_CTA_INIT_COUNT
	.align		4
        /*0074*/ 	.byte	0x02, 0x4a
	.zero		1
	.zero		1


	//----- nvinfo : EIATTR_EXIT_INSTR_OFFSETS
	.align		4
        /*0078*/ 	.byte	0x04, 0x1c
        /*007a*/ 	.short	(.L_27 - .L_26)


	//   ....[0]....
.L_26:
        /*007c*/ 	.word	0x00000900


	//   ....[1]....
        /*0080*/ 	.word	0x00000ce0


	//   ....[2]....
        /*0084*/ 	.word	0x00000f40


	//   ....[3]....
        /*0088*/ 	.word	0x00002c20


	//----- nvinfo : EIATTR_CBANK_PARAM_SIZE
	.align		4
.L_27:
        /*008c*/ 	.byte	0x03, 0x19
        /*008e*/ 	.short	0x0030


	//----- nvinfo : EIATTR_PARAM_CBANK
	.align		4
        /*0090*/ 	.byte	0x04, 0x0a
        /*0092*/ 	.short	(.L_29 - .L_28)
	.align		4
.L_28:
        /*0094*/ 	.word	index@(.nv.constant0._Z16bruteforce_writePcS_S_iyy)
        /*0098*/ 	.short	0x0380
        /*009a*/ 	.short	0x0030


	//----- nvinfo : EIATTR_SW_WAR
	.align		4
.L_29:
        /*009c*/ 	.byte	0x04, 0x36
        /*009e*/ 	.short	(.L_31 - .L_30)
.L_30:
        /*00a0*/ 	.word	0x00000008
.L_31:


//--------------------- .nv.info._Z10bruteforcePcS_S_ix --------------------------
	.section	.nv.info._Z10bruteforcePcS_S_ix,"",@"SHT_CUDA_INFO"
	.sectionflags	@""
	.align	4


	//----- nvinfo : EIATTR_CUDA_API_VERSION
	.align		4
        /*0000*/ 	.byte	0x04, 0x37
        /*0002*/ 	.short	(.L_33 - .L_32)
.L_32:
        /*0004*/ 	.word	0x00000082


	//----- nvinfo : EIATTR_KPARAM_INFO
	.align		4
.L_33:
        /*0008*/ 	.byte	0x04, 0x17
        /*000a*/ 	.short	(.L_35 - .L_34)
.L_34:
        /*000c*/ 	.word	0x00000000
        /*0010*/ 	.short	0x0004
        /*0012*/ 	.short	0x0020
        /*0014*/ 	.byte	0x00, 0xf0, 0x21, 0x00


	//----- nvinfo : EIATTR_KPARAM_INFO
	.align		4
.L_35:
        /*0018*/ 	.byte	0x04, 0x17
        /*001a*/ 	.short	(.L_37 - .L_36)
.L_36:
        /*001c*/ 	.word	0x00000000
        /*0020*/ 	.short	0x0003
        /*0022*/ 	.short	0x0018
        /*0024*/ 	.byte	0x00, 0xf0, 0x11, 0x00


	//----- nvinfo : EIATTR_KPARAM_INFO
	.align		4
.L_37:
        /*0028*/ 	.byte	0x04, 0x17
        /*002a*/ 	.short	(.L_39 - .L_38)
.L_38:
        /*002c*/ 	.word	0x00000000
        /*0030*/ 	.short	0x0002
        /*0032*/ 	.short	0x0010
        /*0034*/ 	.byte	0x00, 0xf5, 0x21, 0x00


	//----- nvinfo : EIATTR_KPARAM_INFO
	.align		4
.L_39:
        /*0038*/ 	.byte	0x04, 0x17
        /*003a*/ 	.short	(.L_41 - .L_40)
.L_40:
        /*003c*/ 	.word	0x00000000
        /*0040*/ 	.short	0x0001
        /*0042*/ 	.short	0x0008
        /*0044*/ 	.byte	0x00, 0xf5, 0x21, 0x00


	//----- nvinfo : EIATTR_KPARAM_INFO
	.align		4
.L_41:
        /*0048*/ 	.byte	0x04, 0x17
        /*004a*/ 	.short	(.L_43 - .L_42)
.L_42:
        /*004c*/ 	.word	0x00000000
        /*0050*/ 	.short	0x0000
        /*0052*/ 	.short	0x0000
        /*0054*/ 	.byte	0x00, 0xf5, 0x21, 0x00


	//----- nvinfo : EIATTR_SPARSE_MMA_MASK
	.align		4
.L_43:
        /*0058*/ 	.byte	0x03, 0x50
        /*005a*/ 	.short	0x0000


	//----- nvinfo : EIATTR_MAXREG_COUNT
	.align		4
        /*005c*/ 	.byte	0x03, 0x1b
        /*005e*/ 	.short	0x00ff


	//----- nvinfo : EIATTR_MERCURY_ISA_VERSION
	.align		4
        /*0060*/ 	.byte	0x03, 0x5f
        /*0062*/ 	.short	0x0101


	//----- nvinfo : EIATTR_VRC_CTA_INIT_COUNT
	.align		4
        /*0064*/ 	.byte	0x02, 0x4a
	.zero		1
	.zero		1


	//----- nvinfo : EIATTR_EXIT_INSTR_OFFSETS
	.align		4
        /*0068*/ 	.byte	0x04, 0x1c
        /*006a*/ 	.short	(.L_45 - .L_44)


	//   ....[0]....
.L_44:
        /*006c*/ 	.word	0x000010a0


	//   ....[1]....
        /*0070*/ 	.word	0x00001280


	//   ....[2]....
        /*0074*/ 	.word	0x00002000


	//   ....[3]....
        /*0078*/ 	.word	0x00002180


	//----- nvinfo : EIATTR_CRS_STACK_SIZE
	.align		4
.L_45:
        /*007c*/ 	.byte	0x04, 0x1e
        /*007e*/ 	.short	(.L_47 - .L_46)
.L_46:
        /*0080*/ 	.word	0x00000000


	//----- nvinfo : EIATTR_CBANK_PARAM_SIZE
	.align		4
.L_47:
        /*0084*/ 	.byte	0x03, 0x19
        /*0086*/ 	.short	0x0028


	//----- nvinfo : EIATTR_PARAM_CBANK
	.align		4
        /*0088*/ 	.byte	0x04, 0x0a
        /*008a*/ 	.short	(.L_49 - .L_48)
	.align		4
.L_48:
        /*008c*/ 	.word	index@(.nv.constant0._Z10bruteforcePcS_S_ix)
        /*0090*/ 	.short	0x0380
        /*0092*/ 	.short	0x0028


	//----- nvinfo : EIATTR_SW_WAR
	.align		4
.L_49:
        /*0094*/ 	.byte	0x04, 0x36
        /*0096*/ 	.short	(.L_51 - .L_50)
.L_50:
        /*0098*/ 	.word	0x00000008
.L_51:


//--------------------- .nv.callgraph             --------------------------
	.section	.nv.callgraph,"",@"SHT_CUDA_CALLGRAPH"
	.align	4
	.sectionentsize	8
	.align		4
        /*0000*/ 	.word	0x00000000
	.align		4
        /*0004*/ 	.word	0xffffffff
	.align		4
        /*0008*/ 	.word	0x00000000
	.align		4
        /*000c*/ 	.word	0xfffffffe
	.align		4
        /*0010*/ 	.word	0x00000000
	.align		4
        /*0014*/ 	.word	0xfffffffd
	.align		4
        /*0018*/ 	.word	0x00000000
	.align		4
        /*001c*/ 	.word	0xfffffffc


//--------------------- .text._Z16bruteforce_writePcS_S_iyy --------------------------
	.section	.text._Z16bruteforce_writePcS_S_iyy,"ax",@progbits
	.align	128
        .global         _Z16bruteforce_writePcS_S_iyy
        .type           _Z16bruteforce_writePcS_S_iyy,@function
        .size           _Z16bruteforce_writePcS_S_iyy,(.L_x_51 - _Z16bruteforce_writePcS_S_iyy)
        .other          _Z16bruteforce_writePcS_S_iyy,@"STO_CUDA_ENTRY STV_DEFAULT"
_Z16bruteforce_writePcS_S_iyy:
.text._Z16bruteforce_writePcS_S_iyy:
[----:B------:R-:W-:Y:S01]  /*0000*/  LDC R1, c[0x0][0x37c] ;  /* 0x0000df00ff017b82 */ /* 0x000fe20000000800 */
[----:B------:R-:W-:Y:S01]  /*0010*/  PRMT R3, RZ, 0x7610, R3 ;  /* 0x00007610ff037816 */ /* 0x000fe20000000003 */
[----:B------:R-:W0:Y:S01]  /*0020*/  LDCU.64 UR10, c[0x0][0x358] ;  /* 0x00006b00ff0a77ac */ /* 0x000e220008000a00 */
[----:B------:R-:W-:Y:S01]  /*0030*/  PRMT R6, RZ, 0x7610, R6 ;  /* 0x00007610ff067816 */ /* 0x000fe20000000006 */
[----:B------:R-:W1:Y:S01]  /*0040*/  LDCU.64 UR12, c[0x0][0x380] ;  /* 0x00007000ff0c77ac */ /* 0x000e620008000a00 */
[----:B------:R-:W-:-:S05]  /*0050*/  UMOV UR4, URZ ;  /* 0x000000ff00047c82 */ /* 0x000fca0008000000 */
.L_x_0:
[----:B-1----:R-:W-:-:S04]  /*0060*/  UIADD3 UR5, UP0, UPT, UR4, UR12, URZ ;  /* 0x0000000c04057290 */ /* 0x002fc8000ff1e0ff */
[----:B------:R-:W-:Y:S02]  /*0070*/  UIADD3.X UR6, UPT, UPT, URZ, UR13, URZ, UP0, !UPT ;  /* 0x0000000dff067290 */ /* 0x000fe400087fe4ff */
[----:B------:R-:W-:-:S04]  /*0080*/  IMAD.U32 R4, RZ, RZ, UR5 ;  /* 0x00000005ff047e24 */ /* 0x000fc8000f8e00ff */
[----:B------:R-:W-:-:S05]  /*0090*/  IMAD.U32 R5, RZ, RZ, UR6 ;  /* 0x00000006ff057e24 */ /* 0x000fca000f8e00ff */
[----:B0-----:R-:W2:Y:S01]  /*00a0*/  LDG.E.U8 R4, desc[UR10][R4.64] ;  /* 0x0000000a04047981 */ /* 0x001ea2000c1e1100 */
[C---:B------:R-:W-:Y:S01]  /*00b0*/  VIADD R8, R3.reuse, 0x1 ;  /* 0x0000000103087836 */ /* 0x040fe20000000000 */
[----:B------:R-:W-:Y:S01]  /*00c0*/  UMOV UR9, UR4 ;  /* 0x0000000400097c82 */ /* 0x000fe20008000000 */
[C---:B------:R-:W-:Y:S01]  /*00d0*/  IADD3 R7, PT, PT, R6.reuse, 0x1, RZ ;  /* 0x0000000106077810 */ /* 0x040fe20007ffe0ff */
[----:B------:R-:W-:Y:S01]  /*00e0*/  UIADD3 UR4, UPT, UPT, UR4, 0x1, URZ ;  /* 0x0000000104047890 */ /* 0x000fe2000fffe0ff */
[----:B------:R-:W-:Y:S02]  /*00f0*/  PRMT R0, R3, 0x7610, R0 ;  /* 0x0000761003007816 */ /* 0x000fe40000000000 */
[----:B------:R-:W-:Y:S02]  /*0100*/  PRMT R2, R6, 0x7610, R2 ;  /* 0x0000761006027816 */ /* 0x000fe40000000002 */
[----:B------:R-:W-:Y:S02]  /*0110*/  PRMT R3, R8, 0x7610, R3 ;  /* 0x0000761008037816 */ /* 0x000fe40000000003 */
[----:B------:R-:W-:-:S02]  /*0120*/  PRMT R6, R7, 0x7610, R6 ;  /* 0x0000761007067816 */ /* 0x000fc40000000006 */
[----:B--2---:R-:W-:-:S13]  /*0130*/  ISETP.NE.AND P0, PT, R4, RZ, PT ;  /* 0x000000ff0400720c */ /* 0x004fda0003f05270 */
[----:B------:R-:W-:Y:S05]  /*0140*/  @P0 BRA `(.L_x_0) ;  /* 0xfffffffc00c40947 */ /* 0x000fea000383ffff */
[----:B------:R-:W0:Y:S08]  /*0150*/  LDC R3, c[0x0][0x398] ;  /* 0x0000e600ff037b82 */ /* 0x000e300000000800 */
[----:B------:R-:W1:Y:S01]  /*0160*/  S2UR UR12, SR_CTAID.X ;  /* 0x00000000000c79c3 */ /* 0x000e620000002500 */
[----:B0-----:R-:W0:Y:S01]  /*0170*/  I2F.U32.RP R6, R3 ;  /* 0x0000000300067306 */ /* 0x001e220000209000 */
[----:B------:R-:W-:-:S02]  /*0180*/  ISETP.GE.AND P1, PT, R3, 0x1, PT ;  /* 0x000000010300780c */ /* 0x000fc40003f26270 */
[----:B-1----:R-:W-:-:S05]  /*0190*/  ISETP.LE.U32.AND P0, PT, R3, UR12, PT ;  /* 0x0000000c03007c0c */ /* 0x002fca000bf03070 */
[----:B0-----:R-:W0:Y:S02]  /*01a0*/  MUFU.RCP R6, R6 ;  /* 0x0000000600067308 */ /* 0x001e240000001000 */
[----:B0-----:R-:W-:-:S06]  /*01b0*/  VIADD R7, R6, 0xffffffe ;  /* 0x0ffffffe06077836 */ /* 0x001fcc0000000000 */
[----:B------:R0:W1:Y:S02]  /*01c0*/  F2I.FTZ.U32.TRUNC.NTZ R5, R7 ;  /* 0x0000000700057305 */ /* 0x000064000021f000 */
[----:B0-----:R-:W-:Y:S02]  /*01d0*/  IMAD.MOV.U32 R7, RZ, RZ, RZ ;  /* 0x000000ffff077224 */ /* 0x001fe400078e00ff */
[----:B-1----:R-:W-:-:S04]  /*01e0*/  IMAD.MOV R4, RZ, RZ, -R5 ;  /* 0x000000ffff047224 */ /* 0x002fc800078e0a05 */
[----:B------:R-:W-:Y:S02]  /*01f0*/  IMAD R9, R4, R3, RZ ;  /* 0x0000000304097224 */ /* 0x000fe400078e02ff */
[----:B------:R-:W-:-:S04]  /*0200*/  IMAD.MOV.U32 R4, RZ, RZ, RZ ;  /* 0x000000ffff047224 */ /* 0x000fc800078e00ff */
[----:B------:R-:W-:-:S04]  /*0210*/  IMAD.HI.U32 R9, R5, R9, R4 ;  /* 0x0000000905097227 */ /* 0x000fc800078e0004 */
[----:B------:R-:W-:Y:S02]  /*0220*/  IMAD R4, R3, R3, RZ ;  /* 0x0000000303047224 */ /* 0x000fe400078e02ff */
[----:B------:R-:W-:-:S03]  /*0230*/  IMAD.HI.U32 R9, R9, UR12, RZ ;  /* 0x0000000c09097c27 */ /* 0x000fc6000f8e00ff */
[C---:B------:R-:W-:Y:S01]  /*0240*/  ISETP.LE.U32.AND P2, PT, R4.reuse, UR12, PT ;  /* 0x0000000c04007c0c */ /* 0x040fe2000bf43070 */
[----:B------:R-:W-:Y:S01]  /*0250*/  IMAD R5, R4, R3, RZ ;  /* 0x0000000304057224 */ /* 0x000fe200078e02ff */
[----:B------:R-:W-:-:S04]  /*0260*/  IADD3 R6, PT, PT, -R9, RZ, RZ ;  /* 0x000000ff09067210 */ /* 0x000fc80007ffe1ff */
[----:B------:R-:W-:Y:S01]  /*0270*/  ISETP.LE.U32.AND P4, PT, R5, UR12, PT ;  /* 0x0000000c05007c0c */ /* 0x000fe2000bf83070 */
[----:B------:R-:W-:-:S05]  /*0280*/  IMAD R6, R3, R6, UR12 ;  /* 0x0000000c03067e24 */ /* 0x000fca000f8e0206 */
[----:B------:R-:W-:-:S07]  /*0290*/  ISETP.GE.U32.AND P3, PT, R6, R3, PT ;  /* 0x000000030600720c */ /* 0x000fce0003f66070 */
[----:B------:R-:W-:Y:S06]  /*02a0*/  @!P4 BRA `(.L_x_1) ;  /* 0x00000000008cc947 */ /* 0x000fec0003800000 */
[----:B------:R-:W0:Y:S01]  /*02b0*/  I2F.U32.RP R7, R5 ;  /* 0x0000000500077306 */ /* 0x000e220000209000 */
[----:B------:R-:W-:Y:S01]  /*02c0*/  IMAD.MOV R13, RZ, RZ, -R5 ;  /* 0x000000ffff0d7224 */ /* 0x000fe200078e0a05 */
[----:B------:R-:W-:-:S06]  /*02d0*/  ISETP.NE.U32.AND P6, PT, R5, RZ, PT ;  /* 0x000000ff0500720c */ /* 0x000fcc0003fc5070 */
[----:B------:R-:W1:Y:S08]  /*02e0*/  I2F.U32.RP R11, R3 ;  /* 0x00000003000b7306 */ /* 0x000e700000209000 */
[----:B0-----:R-:W0:Y:S08]  /*02f0*/  MUFU.RCP R7, R7 ;  /* 0x0000000700077308 */ /* 0x001e300000001000 */
[----:B-1----:R-:W-:Y:S01]  /*0300*/  MUFU.RCP R11, R11 ;  /* 0x0000000b000b7308 */ /* 0x002fe20000001000 */
[----:B0-----:R-:W-:-:S07]  /*0310*/  VIADD R8, R7, 0xffffffe ;  /* 0x0ffffffe07087836 */ /* 0x001fce0000000000 */
[----:B------:R0:W1:Y:S02]  /*0320*/  F2I.FTZ.U32.TRUNC.NTZ R9, R8 ;  /* 0x0000000800097305 */ /* 0x000064000021f000 */
[----:B0-----:R-:W-:Y:S02]  /*0330*/  HFMA2 R8, -RZ, RZ, 0, 0 ;  /* 0x00000000ff087431 */ /* 0x001fe400000001ff */
[----:B-1----:R-:W-:-:S04]  /*0340*/  IMAD R13, R13, R9, RZ ;  /* 0x000000090d0d7224 */ /* 0x002fc800078e02ff */
[----:B------:R-:W-:-:S04]  /*0350*/  IMAD.HI.U32 R9, R9, R13, R8 ;  /* 0x0000000d09097227 */ /* 0x000fc800078e0008 */
[----:B------:R-:W-:Y:S02]  /*0360*/  VIADD R8, R11, 0xffffffe ;  /* 0x0ffffffe0b087836 */ /* 0x000fe40000000000 */
[----:B------:R-:W-:Y:S02]  /*0370*/  IMAD.HI.U32 R10, R9, UR12, RZ ;  /* 0x0000000c090a7c27 */ /* 0x000fe4000f8e00ff */
[----:B------:R0:W1:Y:S02]  /*0380*/  F2I.FTZ.U32.TRUNC.NTZ R9, R8 ;  /* 0x0000000800097305 */ /* 0x000064000021f000 */
[----:B------:R-:W-:-:S04]  /*0390*/  IMAD.MOV R12, RZ, RZ, -R10 ;  /* 0x000000ffff0c7224 */ /* 0x000fc800078e0a0a */
[----:B------:R-:W-:Y:S02]  /*03a0*/  IMAD R12, R5, R12, UR12 ;  /* 0x0000000c050c7e24 */ /* 0x000fe4000f8e020c */
[----:B0-----:R-:W-:-:S03]  /*03b0*/  IMAD.MOV.U32 R8, RZ, RZ, RZ ;  /* 0x000000ffff087224 */ /* 0x001fc600078e00ff */
[----:B------:R-:W-:-:S13]  /*03c0*/  ISETP.GE.U32.AND P4, PT, R12, R5, PT ;  /* 0x000000050c00720c */ /* 0x000fda0003f86070 */
[----:B------:R-:W-:Y:S02]  /*03d0*/  @P4 IMAD.IADD R12, R12, 0x1, -R5 ;  /* 0x000000010c0c4824 */ /* 0x000fe400078e0a05 */
[----:B------:R-:W-:-:S03]  /*03e0*/  @P4 VIADD R10, R10, 0x1 ;  /* 0x000000010a0a4836 */ /* 0x000fc60000000000 */
[----:B------:R-:W-:Y:S02]  /*03f0*/  ISETP.GE.U32.AND P5, PT, R12, R5, PT ;  /* 0x000000050c00720c */ /* 0x000fe40003fa6070 */
[----:B-1----:R-:W-:-:S05]  /*0400*/  IADD3 R12, PT, PT, RZ, -R9, RZ ;  /* 0x80000009ff0c7210 */ /* 0x002fca0007ffe0ff */
[----:B------:R-:W-:-:S04]  /*0410*/  IMAD R7, R12, R3, RZ ;  /* 0x000000030c077224 */ /* 0x000fc800078e02ff */
[----:B------:R-:W-:-:S04]  /*0420*/  IMAD.HI.U32 R9, R9, R7, R8 ;  /* 0x0000000709097227 */ /* 0x000fc800078e0008 */
[----:B------:R-:W-:Y:S01]  /*0430*/  @P5 VIADD R10, R10, 0x1 ;  /* 0x000000010a0a5836 */ /* 0x000fe20000000000 */
[----:B------:R-:W-:Y:S02]  /*0440*/  @!P6 LOP3.LUT R10, RZ, R5, RZ, 0x33, !PT ;  /* 0x00000005ff0ae212 */ /* 0x000fe400078e33ff */
[----:B------:R-:W-:-:S03]  /*0450*/  ISETP.NE.U32.AND P5, PT, R3, RZ, PT ;  /* 0x000000ff0300720c */ /* 0x000fc60003fa5070 */
[----:B------:R-:W-:-:S05]  /*0460*/  IMAD.HI.U32 R9, R9, R10, RZ ;  /* 0x0000000a09097227 */ /* 0x000fca00078e00ff */
[----:B------:R-:W-:-:S05]  /*0470*/  IADD3 R9, PT, PT, -R9, RZ, RZ ;  /* 0x000000ff09097210 */ /* 0x000fca0007ffe1ff */
[----:B------:R-:W-:-:S05]  /*0480*/  IMAD R7, R3, R9, R10 ;  /* 0x0000000903077224 */ /* 0x000fca00078e020a */
[----:B------:R-:W-:-:S13]  /*0490*/  ISETP.GE.U32.AND P4, PT, R7, R3, PT ;  /* 0x000000030700720c */ /* 0x000fda0003f86070 */
[----:B------:R-:W-:-:S05]  /*04a0*/  @P4 IMAD.IADD R7, R7, 0x1, -R3 ;  /* 0x0000000107074824 */ /* 0x000fca00078e0a03 */
[----:B------:R-:W-:-:S13]  /*04b0*/  ISETP.GE.U32.AND P4, PT, R7, R3, PT ;  /* 0x000000030700720c */ /* 0x000fda0003f86070 */
[----:B------:R-:W-:Y:S01]  /*04c0*/  @P4 IMAD.IADD R7, R7, 0x1, -R3 ;  /* 0x0000000107074824 */ /* 0x000fe200078e0a03 */
[----:B------:R-:W-:-:S07]  /*04d0*/  @!P5 LOP3.LUT R7, RZ, R3, RZ, 0x33, !PT ;  /* 0x00000003ff07d212 */ /* 0x000fce00078e33ff */
.L_x_1:
[----:B------:R-:W-:Y:S01]  /*04e0*/  IMAD.MOV.U32 R8, RZ, RZ, RZ ;  /* 0x000000ffff087224 */ /* 0x000fe200078e00ff */
[----:B------:R-:W-:Y:S06]  /*04f0*/  @!P2 BRA `(.L_x_2) ;  /* 0x00000000008ca947 */ /* 0x000fec0003800000 */
[----:B------:R-:W0:Y:S01]  /*0500*/  I2F.U32.RP R5, R4 ;  /* 0x0000000400057306 */ /* 0x000e220000209000 */
[----:B------:R-:W-:Y:S01]  /*0510*/  IMAD.MOV R11, RZ, RZ, -R4 ;  /* 0x000000ffff0b7224 */ /* 0x000fe200078e0a04 */
[----:B------:R-:W-:-:S06]  /*0520*/  ISETP.NE.U32.AND P5, PT, R4, RZ, PT ;  /* 0x000000ff0400720c */ /* 0x000fcc0003fa5070 */
[----:B------:R-:W1:Y:S08]  /*0530*/  I2F.U32.RP R12, R3 ;  /* 0x00000003000c7306 */ /* 0x000e700000209000 */
[----:B0-----:R-:W0:Y:S08]  /*0540*/  MUFU.RCP R5, R5 ;  /* 0x0000000500057308 */ /* 0x001e300000001000 */
[----:B-1----:R-:W-:Y:S01]  /*0550*/  MUFU.RCP R12, R12 ;  /* 0x0000000c000c7308 */ /* 0x002fe20000001000 */
[----:B0-----:R-:W-:-:S07]  /*0560*/  IADD3 R8, PT, PT, R5, 0xffffffe, RZ ;  /* 0x0ffffffe05087810 */ /* 0x001fce0007ffe0ff */
[----:B------:R0:W1:Y:S02]  /*0570*/  F2I.FTZ.U32.TRUNC.NTZ R9, R8 ;  /* 0x0000000800097305 */ /* 0x000064000021f000 */
[----:B0-----:R-:W-:Y:S02]  /*0580*/  IMAD.MOV.U32 R8, RZ, RZ, RZ ;  /* 0x000000ffff087224 */ /* 0x001fe400078e00ff */
[----:B-1----:R-:W-:-:S04]  /*0590*/  IMAD R11, R11, R9, RZ ;  /* 0x000000090b0b7224 */ /* 0x002fc800078e02ff */
[----:B------:R-:W-:Y:S01]  /*05a0*/  IMAD.HI.U32 R9, R9, R11, R8 ;  /* 0x0000000b09097227 */ /* 0x000fe200078e0008 */
[----:B------:R-:W-:-:S05]  /*05b0*/  IADD3 R8, PT, PT, R12, 0xffffffe, RZ ;  /* 0x0ffffffe0c087810 */ /* 0x000fca0007ffe0ff */
[----:B------:R-:W-:Y:S02]  /*05c0*/  IMAD.HI.U32 R10, R9, UR12, RZ ;  /* 0x0000000c090a7c27 */ /* 0x000fe4000f8e00ff */
[----:B------:R0:W1:Y:S02]  /*05d0*/  F2I.FTZ.U32.TRUNC.NTZ R9, R8 ;  /* 0x0000000800097305 */ /* 0x000064000021f000 */
[----:B------:R-:W-:-:S04]  /*05e0*/  IMAD.MOV R5, RZ, RZ, -R10 ;  /* 0x000000ffff057224 */ /* 0x000fc800078e0a0a */
[----:B------:R-:W-:Y:S02]  /*05f0*/  IMAD R5, R4, R5, UR12 ;  /* 0x0000000c04057e24 */ /* 0x000fe4000f8e0205 */
[----:B0-----:R-:W-:-:S03]  /*0600*/  IMAD.MOV.U32 R8, RZ, RZ, RZ ;  /* 0x000000ffff087224 */ /* 0x001fc600078e00ff */
[----:B------:R-:W-:Y:S01]  /*0610*/  ISETP.GE.U32.AND P2, PT, R5, R4, PT ;  /* 0x000000040500720c */ /* 0x000fe20003f46070 */
[----:B-1----:R-:W-:-:S12]  /*0620*/  IMAD.MOV R12, RZ, RZ, -R9 ;  /* 0x000000ffff0c7224 */ /* 0x002fd800078e0a09 */
[----:B------:R-:W-:Y:S02]  /*0630*/  @P2 IMAD.IADD R5, R5, 0x1, -R4 ;  /* 0x0000000105052824 */ /* 0x000fe400078e0a04 */
[----:B------:R-:W-:-:S03]  /*0640*/  @P2 VIADD R10, R10, 0x1 ;  /* 0x000000010a0a2836 */ /* 0x000fc60000000000 */
[----:B------:R-:W-:Y:S01]  /*0650*/  ISETP.GE.U32.AND P4, PT, R5, R4, PT ;  /* 0x000000040500720c */ /* 0x000fe20003f86070 */
[----:B------:R-:W-:-:S04]  /*0660*/  IMAD R5, R12, R3, RZ ;  /* 0x000000030c057224 */ /* 0x000fc800078e02ff */
[----:B------:R-:W-:-:S08]  /*0670*/  IMAD.HI.U32 R5, R9, R5, R8 ;  /* 0x0000000509057227 */ /* 0x000fd000078e0008 */
[----:B------:R-:W-:Y:S02]  /*0680*/  @P4 IADD3 R10, PT, PT, R10, 0x1, RZ ;  /* 0x000000010a0a4810 */ /* 0x000fe40007ffe0ff */
[----:B------:R-:W-:Y:S02]  /*0690*/  @!P5 LOP3.LUT R10, RZ, R4, RZ, 0x33, !PT ;  /* 0x00000004ff0ad212 */ /* 0x000fe400078e33ff */
[----:B------:R-:W-:-:S03]  /*06a0*/  ISETP.NE.U32.AND P4, PT, R3, RZ, PT ;  /* 0x000000ff0300720c */ /* 0x000fc60003f85070 */
[----:B------:R-:W-:-:S04]  /*06b0*/  IMAD.HI.U32 R4, R5, R10, RZ ;  /* 0x0000000a05047227 */ /* 0x000fc800078e00ff */
[----:B------:R-:W-:-:S04]  /*06c0*/  IMAD.MOV R4, RZ, RZ, -R4 ;  /* 0x000000ffff047224 */ /* 0x000fc800078e0a04 */
[----:B------:R-:W-:-:S05]  /*06d0*/  IMAD R8, R3, R4, R10 ;  /* 0x0000000403087224 */ /* 0x000fca00078e020a */
[----:B------:R-:W-:-:S13]  /*06e0*/  ISETP.GE.U32.AND P2, PT, R8, R3, PT ;  /* 0x000000030800720c */ /* 0x000fda0003f46070 */
[----:B------:R-:W-:-:S05]  /*06f0*/  @P2 IMAD.IADD R8, R8, 0x1, -R3 ;  /* 0x0000000108082824 */ /* 0x000fca00078e0a03 */
[----:B------:R-:W-:-:S13]  /*0700*/  ISETP.GE.U32.AND P2, PT, R8, R3, PT ;  /* 0x000000030800720c */ /* 0x000fda0003f46070 */
[-C--:B------:R-:W-:Y:S02]  /*0710*/  @P2 IADD3 R8, PT, PT, R8, -R3.reuse, RZ ;  /* 0x8000000308082210 */ /* 0x080fe40007ffe0ff */
[----:B------:R-:W-:-:S07]  /*0720*/  @!P4 LOP3.LUT R8, RZ, R3, RZ, 0x33, !PT ;  /* 0x00000003ff08c212 */ /* 0x000fce00078e33ff */
.L_x_2:
[----:B------:R-:W-:Y:S01]  /*0730*/  IMAD.MOV.U32 R9, RZ, RZ, RZ ;  /* 0x000000ffff097224 */ /* 0x000fe200078e00ff */
[----:B------:R-:W-:Y:S06]  /*0740*/  @!P0 BRA `(.L_x_3) ;  /* 0x00000000006c8947 */ /* 0x000fec0003800000 */
[----:B------:R-:W0:Y:S01]  /*0750*/  I2F.U32.RP R9, R3 ;  /* 0x0000000300097306 */ /* 0x000e220000209000 */
[----:B------:R-:W-:-:S07]  /*0760*/  ISETP.NE.U32.AND P4, PT, R3, RZ, PT ;  /* 0x000000ff0300720c */ /* 0x000fce0003f85070 */
[----:B0-----:R-:W0:Y:S02]  /*0770*/  MUFU.RCP R9, R9 ;  /* 0x0000000900097308 */ /* 0x001e240000001000 */
[----:B0-----:R-:W-:Y:S01]  /*0780*/  VIADD R5, R9, 0xffffffe ;  /* 0x0ffffffe09057836 */ /* 0x001fe20000000000 */
[----:B------:R-:W-:-:S05]  /*0790*/  LOP3.LUT R9, RZ, R3, RZ, 0x33, !PT ;  /* 0x00000003ff097212 */ /* 0x000fca00078e33ff */
[----:B------:R-:W0:Y:S02]  /*07a0*/  F2I.FTZ.U32.TRUNC.NTZ R5, R5 ;  /* 0x0000000500057305 */ /* 0x000e24000021f000 */
[----:B0-----:R-:W-:-:S04]  /*07b0*/  IMAD.MOV R4, RZ, RZ, -R5 ;  /* 0x000000ffff047224 */ /* 0x001fc800078e0a05 */
[----:B------:R-:W-:Y:S01]  /*07c0*/  IMAD R11, R4, R3, RZ ;  /* 0x00000003040b7224 */ /* 0x000fe200078e02ff */
[----:B------:R-:W-:-:S05]  /*07d0*/  MOV R4, RZ ;  /* 0x000000ff00047202 */ /* 0x000fca0000000f00 */
[----:B------:R-:W-:-:S06]  /*07e0*/  IMAD.HI.U32 R11, R5, R11, R4 ;  /* 0x0000000b050b7227 */ /* 0x000fcc00078e0004 */
[----:B------:R-:W-:-:S04]  /*07f0*/  IMAD.HI.U32 R4, R11, UR12, RZ ;  /* 0x0000000c0b047c27 */ /* 0x000fc8000f8e00ff */
[----:B------:R-:W-:-:S04]  /*0800*/  IMAD.MOV R10, RZ, RZ, -R4 ;  /* 0x000000ffff0a7224 */ /* 0x000fc800078e0a04 */
[----:B------:R-:W-:-:S05]  /*0810*/  IMAD R10, R3, R10, UR12 ;  /* 0x0000000c030a7e24 */ /* 0x000fca000f8e020a */
[----:B------:R-:W-:-:S13]  /*0820*/  ISETP.GE.U32.AND P0, PT, R10, R3, PT ;  /* 0x000000030a00720c */ /* 0x000fda0003f06070 */
[----:B------:R-:W-:Y:S02]  /*0830*/  @P0 IMAD.IADD R10, R10, 0x1, -R3 ;  /* 0x000000010a0a0824 */ /* 0x000fe400078e0a03 */
[----:B------:R-:W-:-:S03]  /*0840*/  @P0 VIADD R4, R4, 0x1 ;  /* 0x0000000104040836 */ /* 0x000fc60000000000 */
[----:B------:R-:W-:-:S13]  /*0850*/  ISETP.GE.U32.AND P2, PT, R10, R3, PT ;  /* 0x000000030a00720c */ /* 0x000fda0003f46070 */
[----:B------:R-:W-:-:S04]  /*0860*/  @P2 IADD3 R4, PT, PT, R4, 0x1, RZ ;  /* 0x0000000104042810 */ /* 0x000fc80007ffe0ff */
[----:B------:R-:W-:-:S05]  /*0870*/  SEL R4, R9, R4, !P4 ;  /* 0x0000000409047207 */ /* 0x000fca0006000000 */
[----:B------:R-:W-:-:S04]  /*0880*/  IMAD.HI.U32 R5, R11, R4, RZ ;  /* 0x000000040b057227 */ /* 0x000fc800078e00ff */
[----:B------:R-:W-:-:S04]  /*0890*/  IMAD.MOV R5, RZ, RZ, -R5 ;  /* 0x000000ffff057224 */ /* 0x000fc800078e0a05 */
[----:B------:R-:W-:-:S05]  /*08a0*/  IMAD R4, R3, R5, R4 ;  /* 0x0000000503047224 */ /* 0x000fca00078e0204 */
[----:B------:R-:W-:-:S13]  /*08b0*/  ISETP.GE.U32.AND P0, PT, R4, R3, PT ;  /* 0x000000030400720c */ /* 0x000fda0003f06070 */
[----:B------:R-:W-:-:S05]  /*08c0*/  @P0 IMAD.IADD R4, R4, 0x1, -R3 ;  /* 0x0000000104040824 */ /* 0x000fca00078e0a03 */
[----:B------:R-:W-:-:S13]  /*08d0*/  ISETP.GE.U32.AND P0, PT, R4, R3, PT ;  /* 0x000000030400720c */ /* 0x000fda0003f06070 */
[----:B------:R-:W-:-:S05]  /*08e0*/  @P0 IMAD.IADD R4, R4, 0x1, -R3 ;  /* 0x0000000104040824 */ /* 0x000fca00078e0a03 */
[----:B------:R-:W-:-:S07]  /*08f0*/  SEL R9, R9, R4, !P4 ;  /* 0x0000000409097207 */ /* 0x000fce0006000000 */
.L_x_3:
[----:B------:R-:W-:Y:S05]  /*0900*/  @!P1 EXIT ;  /* 0x000000000000994d */ /* 0x000fea0003800000 */
[----:B------:R-:W-:Y:S01]  /*0910*/  VIADD R2, R2, 0xffffffff ;  /* 0xffffffff02027836 */ /* 0x000fe20000000000 */
[-C--:B------:R-:W-:Y:S01]  /*0920*/  @P3 IADD3 R6, PT, PT, R6, -R3.reuse, RZ ;  /* 0x8000000306063210 */ /* 0x080fe20007ffe0ff */
[----:B------:R-:W-:Y:S01]  /*0930*/  VIADD R0, R0, 0xffffffff ;  /* 0xffffffff00007836 */ /* 0x000fe20000000000 */
[----:B------:R-:W0:Y:S01]  /*0940*/  S2R R10, SR_TID.X ;  /* 0x00000000000a7919 */ /* 0x000e220000002100 */
[----:B------:R-:W-:Y:S01]  /*0950*/  ISETP.NE.U32.AND P1, PT, R3, RZ, PT ;  /* 0x000000ff0300720c */ /* 0x000fe20003f25070 */
[----:B------:R-:W1:Y:S01]  /*0960*/  LDCU UR13, c[0x0][0x360] ;  /* 0x00006c00ff0d77ac */ /* 0x000e620008000800 */
[-C--:B------:R-:W-:Y:S02]  /*0970*/  ISETP.GE.U32.AND P0, PT, R6, R3.reuse, PT ;  /* 0x000000030600720c */ /* 0x080fe40003f06070 */
[----:B------:R-:W-:Y:S01]  /*0980*/  LOP3.LUT R11, R2, 0xffff, RZ, 0xc0, !PT ;  /* 0x0000ffff020b7812 */ /* 0x000fe200078ec0ff */
[----:B------:R-:W-:Y:S01]  /*0990*/  UMOV UR5, URZ ;  /* 0x000000ff00057c82 */ /* 0x000fe20008000000 */
[----:B------:R-:W-:Y:S01]  /*09a0*/  LOP3.LUT R12, R0, 0xffff, RZ, 0xc0, !PT ;  /* 0x0000ffff000c7812 */ /* 0x000fe200078ec0ff */
[----:B------:R-:W-:Y:S01]  /*09b0*/  UMOV UR6, URZ ;  /* 0x000000ff00067c82 */ /* 0x000fe20008000000 */
[----:B------:R-:W-:Y:S01]  /*09c0*/  LOP3.LUT R0, R11, 0xf, RZ, 0xc0, !PT ;  /* 0x0000000f0b007812 */ /* 0x000fe200078ec0ff */
[----:B------:R-:W-:Y:S01]  /*09d0*/  UMOV UR7, URZ ;  /* 0x000000ff00077c82 */ /* 0x000fe20008000000 */
[C---:B------:R-:W-:Y:S01]  /*09e0*/  LOP3.LUT R2, R12.reuse, 0x7, RZ, 0xc0, !PT ;  /* 0x000000070c027812 */ /* 0x040fe200078ec0ff */
[----:B------:R-:W-:Y:S01]  /*09f0*/  UMOV UR4, URZ ;  /* 0x000000ff00047c82 */ /* 0x000fe20008000000 */
[----:B------:R-:W-:Y:S01]  /*0a00*/  LOP3.LUT R12, R12, 0x3, RZ, 0xc0, !PT ;  /* 0x000000030c0c7812 */ /* 0x000fe200078ec0ff */
[----:B------:R-:W-:Y:S01]  /*0a10*/  VIADD R0, R0, 0xffffffff ;  /* 0xffffffff00007836 */ /* 0x000fe20000000000 */
[----:B------:R-:W-:Y:S01]  /*0a20*/  IADD3 R2, PT, PT, R2, -0x1, RZ ;  /* 0xffffffff02027810 */ /* 0x000fe20007ffe0ff */
[----:B------:R-:W-:Y:S01]  /*0a30*/  @P0 IMAD.IADD R6, R6, 0x1, -R3 ;  /* 0x0000000106060824 */ /* 0x000fe200078e0a03 */
[----:B------:R-:W-:-:S02]  /*0a40*/  @!P1 LOP3.LUT R6, RZ, R3, RZ, 0x33, !PT ;  /* 0x00000003ff069212 */ /* 0x000fc400078e33ff */
[----:B------:R-:W-:Y:S02]  /*0a50*/  ISETP.GE.U32.AND P2, PT, R0, 0x7, PT ;  /* 0x000000070000780c */ /* 0x000fe40003f46070 */
[----:B------:R-:W-:Y:S02]  /*0a60*/  ISETP.GE.U32.AND P0, PT, R2, 0x3, PT ;  /* 0x000000030200780c */ /* 0x000fe40003f06070 */
[----:B------:R-:W-:Y:S02]  /*0a70*/  P2R R20, PR, RZ, 0x4 ;  /* 0x00000004ff147803 */ /* 0x000fe40000000000 */
[----:B-1----:R-:W-:-:S09]  /*0a80*/  P2R R17, PR, RZ, 0x1 ;  /* 0x00000001ff117803 */ /* 0x002fd20000000000 */
.L_x_17:
[----:B-1----:R-:W1:Y:S01]  /*0a90*/  LDCU UR8, c[0x0][0x398] ;  /* 0x00007300ff0877ac */ /* 0x002e620008000800 */
[----:B------:R-:W-:Y:S02]  /*0aa0*/  UISETP.GT.U32.AND UP1, UPT, UR9, 0x1, UPT ;  /* 0x000000010900788c */ /* 0x000fe4000bf24070 */
[----:B------:R-:W-:-:S04]  /*0ab0*/  UIADD3 UR4, UPT, UPT, UR4, 0x1, URZ ;  /* 0x0000000104047890 */ /* 0x000fc8000fffe0ff */
[----:B-1----:R-:W-:-:S03]  /*0ac0*/  UISETP.GE.AND UP0, UPT, UR4, UR8, UPT ;  /* 0x000000080400728c */ /* 0x002fc6000bf06270 */
[----:B0-234-:R-:W-:Y:S08]  /*0ad0*/  BRA.U UP1, `(.L_x_4) ;  /* 0x0000000101ac7547 */ /* 0x01dff0000b800000 */
[----:B------:R-:W-:Y:S01]  /*0ae0*/  IMAD.MOV.U32 R0, RZ, RZ, RZ ;  /* 0x000000ffff007224 */ /* 0x000fe200078e00ff */
[----:B------:R-:W1:Y:S01]  /*0af0*/  LDCU UR8, c[0x0][0x398] ;  /* 0x00007300ff0877ac */ /* 0x000e620008000800 */
[----:B------:R-:W2:Y:S01]  /*0b00*/  LDCU.64 UR14, c[0x0][0x3a8] ;  /* 0x00007500ff0e77ac */ /* 0x000ea20008000a00 */
[----:B------:R-:W3:Y:S01]  /*0b10*/  LDCU.64 UR16, c[0x0][0x388] ;  /* 0x00007100ff1077ac */ /* 0x000ee20008000a00 */
[----:B------:R-:W4:Y:S01]  /*0b20*/  LDCU.64 UR18, c[0x0][0x390] ;  /* 0x00007200ff1277ac */ /* 0x000f220008000a00 */
[----:B------:R-:W0:Y:S01]  /*0b30*/  LDCU.64 UR20, c[0x0][0x3a0] ;  /* 0x00007400ff1477ac */ /* 0x000e220008000a00 */
[----:B------:R-:W-:-:S11]  /*0b40*/  UISETP.NE.AND UP1, UPT, UR12, URZ, UPT ;  /* 0x000000ff0c00728c */ /* 0x000fd6000bf25270 */
.L_x_7:
[----:B0-----:R-:W-:-:S04]  /*0b50*/  IMAD.WIDE.U32 R2, R10, UR20, RZ ;  /* 0x000000140a027c25 */ /* 0x001fc8000f8e00ff */
[----:B------:R-:W-:Y:S01]  /*0b60*/  IMAD R13, R10, UR21, R3 ;  /* 0x000000150a0d7c24 */ /* 0x000fe2000f8e0203 */
[----:B------:R-:W-:Y:S06]  /*0b70*/  BRA.U !UP1, `(.L_x_5) ;  /* 0x0000000109347547 */ /* 0x000fec000b800000 */
[----:B------:R-:W-:Y:S01]  /*0b80*/  IADD3 R5, P0, PT, R0, UR6, RZ ;  /* 0x0000000600057c10 */ /* 0x000fe2000ff1e0ff */
[----:B------:R-:W-:Y:S01]  /*0b90*/  UIMAD.WIDE.U32 UR22, UR12, UR13, URZ ;  /* 0x0000000d0c1672a5 */ /* 0x000fe2000f8e00ff */
[----:B------:R-:W-:-:S03]  /*0ba0*/  MOV R3, R13 ;  /* 0x0000000d00037202 */ /* 0x000fc60000000f00 */
[----:B------:R-:W-:Y:S02]  /*0bb0*/  IMAD.X R4, RZ, RZ, UR7, P0 ;  /* 0x00000007ff047e24 */ /* 0x000fe400080e06ff */
[----:B------:R-:W-:-:S04]  /*0bc0*/  IMAD.WIDE.U32 R2, R5, UR9, R2 ;  /* 0x0000000905027c25 */ /* 0x000fc8000f8e0002 */
[----:B------:R-:W-:-:S04]  /*0bd0*/  IMAD R5, R4, UR9, RZ ;  /* 0x0000000904057c24 */ /* 0x000fc8000f8e02ff */
[----:B------:R-:W-:Y:S02]  /*0be0*/  IMAD.IADD R4, R3, 0x1, R5 ;  /* 0x0000000103047824 */ /* 0x000fe400078e0205 */
[C---:B------:R-:W-:Y:S02]  /*0bf0*/  IMAD R5, R2.reuse, UR23, RZ ;  /* 0x0000001702057c24 */ /* 0x040fe4000f8e02ff */
[----:B------:R-:W-:-:S04]  /*0c00*/  IMAD.WIDE.U32 R2, R2, UR22, RZ ;  /* 0x0000001602027c25 */ /* 0x000fc8000f8e00ff */
[----:B------:R-:W-:Y:S02]  /*0c10*/  IMAD R5, R4, UR22, R5 ;  /* 0x0000001604057c24 */ /* 0x000fe4000f8e0205 */
[----:B------:R-:W-:Y:S02]  /*0c20*/  IMAD.MOV.U32 R4, RZ, RZ, R2 ;  /* 0x000000ffff047224 */ /* 0x000fe400078e0002 */
[----:B------:R-:W-:Y:S01]  /*0c30*/  IMAD.IADD R5, R3, 0x1, R5 ;  /* 0x0000000103057824 */ /* 0x000fe200078e0205 */
[----:B------:R-:W-:Y:S06]  /*0c40*/  BRA `(.L_x_6) ;  /* 0x00000000001c7947 */ /* 0x000fec0003800000 */
.L_x_5:
[----:B------:R-:W-:Y:S01]  /*0c50*/  IADD3 R5, P0, PT, R0, UR6, RZ ;  /* 0x0000000600057c10 */ /* 0x000fe2000ff1e0ff */
[----:B------:R-:W-:-:S03]  /*0c60*/  IMAD.MOV.U32 R3, RZ, RZ, R13 ;  /* 0x000000ffff037224 */ /* 0x000fc600078e000d */
[----:B------:R-:W-:Y:S01]  /*0c70*/  IADD3.X R4, PT, PT, RZ, UR7, RZ, P0, !PT ;  /* 0x00000007ff047c10 */ /* 0x000fe200087fe4ff */
[----:B------:R-:W-:-:S04]  /*0c80*/  IMAD.WIDE.U32 R2, R5, UR9, R2 ;  /* 0x0000000905027c25 */ /* 0x000fc8000f8e0002 */
[----:B------:R-:W-:Y:S02]  /*0c90*/  IMAD R5, R4, UR9, RZ ;  /* 0x0000000904057c24 */ /* 0x000fe4000f8e02ff */
[----:B------:R-:W-:Y:S02]  /*0ca0*/  IMAD.MOV.U32 R4, RZ, RZ, R2 ;  /* 0x000000ffff047224 */ /* 0x000fe400078e0002 */
[----:B------:R-:W-:-:S07]  /*0cb0*/  IMAD.IADD R5, R3, 0x1, R5 ;  /* 0x0000000103057824 */ /* 0x000fce00078e0205 */
.L_x_6:
[----:B--2---:R-:W-:-:S04]  /*0cc0*/  ISETP.GT.U32.AND P0, PT, R4, UR14, PT ;  /* 0x0000000e04007c0c */ /* 0x004fc8000bf04070 */
[----:B------:R-:W-:-:S13]  /*0cd0*/  ISETP.GT.U32.AND.EX P0, PT, R5, UR15, PT, P0 ;  /* 0x0000000f05007c0c */ /* 0x000fda000bf04100 */
[----:B-1-34-:R-:W-:Y:S05]  /*0ce0*/  @P0 EXIT ;  /* 0x000000000000094d */ /* 0x01afea0003800000 */
[----:B------:R-:W-:-:S04]  /*0cf0*/  IADD3 R2, P0, PT, R0, UR16, RZ ;  /* 0x0000001000027c10 */ /* 0x000fc8000ff1e0ff */
[----:B------:R-:W-:-:S06]  /*0d00*/  IADD3.X R3, PT, PT, RZ, UR17, RZ, P0, !PT ;  /* 0x00000011ff037c10 */ /* 0x000fcc00087fe4ff */
[----:B------:R-:W2:Y:S01]  /*0d10*/  LDG.E.U8 R3, desc[UR10][R2.64] ;  /* 0x0000000a02037981 */ /* 0x000ea2000c1e1100 */
[----:B------:R-:W-:Y:S01]  /*0d20*/  IADD3 R4, P0, PT, R4, UR18, RZ ;  /* 0x0000001204047c10 */ /* 0x000fe2000ff1e0ff */
[----:B------:R-:W-:-:S03]  /*0d30*/  VIADD R0, R0, 0x1 ;  /* 0x0000000100007836 */ /* 0x000fc60000000000 */
[----:B------:R-:W-:Y:S02]  /*0d40*/  IADD3.X R5, PT, PT, R5, UR19, RZ, P0, !PT ;  /* 0x0000001305057c10 */ /* 0x000fe400087fe4ff */
[----:B------:R-:W-:-:S03]  /*0d50*/  ISETP.NE.AND P0, PT, R0, UR8, PT ;  /* 0x0000000800007c0c */ /* 0x000fc6000bf05270 */
[----:B--2---:R0:W-:Y:S10]  /*0d60*/  STG.E.U8 desc[UR10][R4.64], R3 ;  /* 0x0000000304007986 */ /* 0x0041f4000c10110a */
[----:B------:R-:W-:Y:S05]  /*0d70*/  @P0 BRA `(.L_x_7) ;  /* 0xfffffffc00740947 */ /* 0x000fea000383ffff */
[----:B------:R-:W-:Y:S05]  /*0d80*/  BRA `(.L_x_8) ;  /* 0x0000001c00947947 */ /* 0x000fea0003800000 */
.L_x_4:
[----:B------:R-:W-:-:S07]  /*0d90*/  IMAD.MOV.U32 R13, RZ, RZ, RZ ;  /* 0x000000ffff0d7224 */ /* 0x000fce00078e00ff */
.L_x_16:
[----:B0-----:R-:W0:Y:S01]  /*0da0*/  LDCU.64 UR14, c[0x0][0x3a0] ;  /* 0x00007400ff0e77ac */ /* 0x001e220008000a00 */
[----:B------:R-:W-:Y:S01]  /*0db0*/  UISETP.NE.AND UP1, UPT, UR12, URZ, UPT ;  /* 0x000000ff0c00728c */ /* 0x000fe2000bf25270 */
[----:B01234-:R-:W-:-:S04]  /*0dc0*/  IMAD.WIDE.U32 R2, R10, UR14, RZ ;  /* 0x0000000e0a027c25 */ /* 0x01ffc8000f8e00ff */
[----:B------:R-:W-:-:S04]  /*0dd0*/  IMAD R15, R10, UR15, R3 ;  /* 0x0000000f0a0f7c24 */ /* 0x000fc8000f8e0203 */
[----:B------:R-:W-:Y:S05]  /*0de0*/  BRA.U !UP1, `(.L_x_9) ;  /* 0x0000000109307547 */ /* 0x000fea000b800000 */
[----:B------:R-:W-:Y:S01]  /*0df0*/  IADD3 R5, P0, PT, R13, UR6, RZ ;  /* 0x000000060d057c10 */ /* 0x000fe2000ff1e0ff */
[----:B------:R-:W-:Y:S01]  /*0e00*/  UIMAD.WIDE.U32 UR14, UR12, UR13, URZ ;  /* 0x0000000d0c0e72a5 */ /* 0x000fe2000f8e00ff */
[----:B------:R-:W-:-:S03]  /*0e10*/  MOV R3, R15 ;  /* 0x0000000f00037202 */ /* 0x000fc60000000f00 */
[----:B------:R-:W-:Y:S02]  /*0e20*/  IMAD.X R0, RZ, RZ, UR7, P0 ;  /* 0x00000007ff007e24 */ /* 0x000fe400080e06ff */
[----:B------:R-:W-:-:S04]  /*0e30*/  IMAD.WIDE.U32 R2, R5, UR9, R2 ;  /* 0x0000000905027c25 */ /* 0x000fc8000f8e0002 */
[----:B------:R-:W-:Y:S02]  /*0e40*/  IMAD R5, R0, UR9, RZ ;  /* 0x0000000900057c24 */ /* 0x000fe4000f8e02ff */
[----:B------:R-:W-:-:S04]  /*0e50*/  IMAD.WIDE.U32 R22, R2, UR14, RZ ;  /* 0x0000000e02167c25 */ /* 0x000fc8000f8e00ff */
[----:B------:R-:W-:Y:S02]  /*0e60*/  IMAD.IADD R0, R3, 0x1, R5 ;  /* 0x0000000103007824 */ /* 0x000fe400078e0205 */
[----:B------:R-:W-:-:S04]  /*0e70*/  IMAD R3, R2, UR15, RZ ;  /* 0x0000000f02037c24 */ /* 0x000fc8000f8e02ff */
[----:B------:R-:W-:-:S04]  /*0e80*/  IMAD R3, R0, UR14, R3 ;  /* 0x0000000e00037c24 */ /* 0x000fc8000f8e0203 */
[----:B------:R-:W-:Y:S01]  /*0e90*/  IMAD.IADD R18, R23, 0x1, R3 ;  /* 0x0000000117127824 */ /* 0x000fe200078e0203 */
[----:B------:R-:W-:Y:S06]  /*0ea0*/  BRA `(.L_x_10) ;  /* 0x0000000000187947 */ /* 0x000fec0003800000 */
.L_x_9:
[----:B------:R-:W-:Y:S02]  /*0eb0*/  IADD3 R23, P0, PT, R13, UR6, RZ ;  /* 0x000000060d177c10 */ /* 0x000fe4000ff1e0ff */
[----:B------:R-:W-:-:S03]  /*0ec0*/  MOV R3, R15 ;  /* 0x0000000f00037202 */ /* 0x000fc60000000f00 */
[----:B------:R-:W-:Y:S02]  /*0ed0*/  IMAD.X R0, RZ, RZ, UR7, P0 ;  /* 0x00000007ff007e24 */ /* 0x000fe400080e06ff */
[----:B------:R-:W-:-:S04]  /*0ee0*/  IMAD.WIDE.U32 R22, R23, UR9, R2 ;  /* 0x0000000917167c25 */ /* 0x000fc8000f8e0002 */
[----:B------:R-:W-:-:S04]  /*0ef0*/  IMAD R3, R0, UR9, RZ ;  /* 0x0000000900037c24 */ /* 0x000fc8000f8e02ff */
[----:B------:R-:W-:-:S07]  /*0f00*/  IMAD.IADD R18, R23, 0x1, R3 ;  /* 0x0000000117127824 */ /* 0x000fce00078e0203 */
.L_x_10:
[----:B------:R-:W0:Y:S02]  /*0f10*/  LDCU.64 UR14, c[0x0][0x3a8] ;  /* 0x00007500ff0e77ac */ /* 0x000e240008000a00 */
[----:B0-----:R-:W-:-:S04]  /*0f20*/  ISETP.GT.U32.AND P0, PT, R22, UR14, PT ;  /* 0x0000000e16007c0c */ /* 0x001fc8000bf04070 */
[----:B------:R-:W-:-:S13]  /*0f30*/  ISETP.GT.U32.AND.EX P0, PT, R18, UR15, PT, P0 ;  /* 0x0000000f12007c0c */ /* 0x000fda000bf04100 */
[----:B------:R-:W-:Y:S05]  /*0f40*/  @P0 EXIT ;  /* 0x000000000000094d */ /* 0x000fea0003800000 */
[----:B------:R-:W0:Y:S01]  /*0f50*/  LDCU.64 UR14, c[0x0][0x388] ;  /* 0x00007100ff0e77ac */ /* 0x000e220008000a00 */
[----:B------:R-:W1:Y:S01]  /*0f60*/  LDCU.64 UR16, c[0x0][0x390] ;  /* 0x00007200ff1077ac */ /* 0x000e620008000a00 */
[----:B0-----:R-:W-:-:S05]  /*0f70*/  IADD3 R2, P0, PT, R13, UR14, RZ ;  /* 0x0000000e0d027c10 */ /* 0x001fca000ff1e0ff */
[----:B------:R-:W-:-:S06]  /*0f80*/  IMAD.X R3, RZ, RZ, UR15, P0 ;  /* 0x0000000fff037e24 */ /* 0x000fcc00080e06ff */
[----:B------:R-:W2:Y:S01]  /*0f90*/  LDG.E.U8 R3, desc[UR10][R2.64] ;  /* 0x0000000a02037981 */ /* 0x000ea2000c1e1100 */
[----:B-1----:R-:W-:Y:S01]  /*0fa0*/  IADD3 R4, P0, PT, R22, UR16, RZ ;  /* 0x0000001016047c10 */ /* 0x002fe2000ff1e0ff */
[----:B------:R-:W-:Y:S01]  /*0fb0*/  UIADD3 UR8, UPT, UPT, UR9, -0x2, URZ ;  /* 0xfffffffe09087890 */ /* 0x000fe2000fffe0ff */
[----:B------:R-:W-:Y:S02]  /*0fc0*/  IMAD.MOV.U32 R19, RZ, RZ, 0x1 ;  /* 0x00000001ff137424 */ /* 0x000fe400078e00ff */
[----:B------:R-:W-:Y:S01]  /*0fd0*/  IADD3.X R5, PT, PT, R18, UR17, RZ, P0, !PT ;  /* 0x0000001112057c10 */ /* 0x000fe200087fe4ff */
[----:B------:R-:W-:-:S04]  /*0fe0*/  UISETP.GE.U32.AND UP1, UPT, UR8, 0xf, UPT ;  /* 0x0000000f0800788c */ /* 0x000fc8000bf26070 */
[----:B--2---:R0:W-:Y:S05]  /*0ff0*/  STG.E.U8 desc[UR10][R4.64], R3 ;  /* 0x0000000304007986 */ /* 0x0041ea000c10110a */
[----:B------:R-:W-:Y:S05]  /*1000*/  BRA.U !UP1, `(.L_x_11) ;  /* 0x0000000d09547547 */ /* 0x000fea000b800000 */
[----:B------:R-:W-:Y:S01]  /*1010*/  UIADD3 UR8, UPT, UPT, UR9, -0x1, URZ ;  /* 0xffffffff09087890 */ /* 0x000fe2000fffe0ff */
[----:B------:R-:W-:Y:S02]  /*1020*/  HFMA2 R19, -RZ, RZ, 0, 1.9073486328125e-06 ;  /* 0x00000020ff137431 */ /* 0x000fe400000001ff */
[----:B------:R-:W-:Y:S01]  /*1030*/  IMAD.MOV.U32 R16, RZ, RZ, RZ ;  /* 0x000000ffff107224 */ /* 0x000fe200078e00ff */
[----:B------:R-:W-:-:S04]  /*1040*/  ULOP3.LUT UR8, UR8, 0xfffffff0, URZ, 0xc0, !UPT ;  /* 0xfffffff008087892 */ /* 0x000fc8000f8ec0ff */
[----:B------:R-:W-:-:S12]  /*1050*/  UIADD3 UR8, UPT, UPT, -UR8, URZ, URZ ;  /* 0x000000ff08087290 */ /* 0x000fd8000fffe1ff */
.L_x_12:
[C---:B------:R-:W-:Y:S02]  /*1060*/  ISETP.EQ.AND P6, PT, R19.reuse, 0x1c, PT ;  /* 0x0000001c1300780c */ /* 0x040fe40003fc2270 */
[C---:B------:R-:W-:Y:S02]  /*1070*/  ISETP.EQ.AND P5, PT, R19.reuse, 0x20, PT ;  /* 0x000000201300780c */ /* 0x040fe40003fa2270 */
[C---:B------:R-:W-:Y:S02]  /*1080*/  ISETP.EQ.AND P4, PT, R19.reuse, 0x24, PT ;  /* 0x000000241300780c */ /* 0x040fe40003f82270 */
[C---:B------:R-:W-:Y:S02]  /*1090*/  ISETP.EQ.AND P3, PT, R19.reuse, 0x28, PT ;  /* 0x000000281300780c */ /* 0x040fe40003f62270 */
[C---:B------:R-:W-:Y:S02]  /*10a0*/  ISETP.EQ.AND P2, PT, R19.reuse, 0x2c, PT ;  /* 0x0000002c1300780c */ /* 0x040fe40003f42270 */
[----:B------:R-:W-:-:S02]  /*10b0*/  ISETP.EQ.AND P1, PT, R19, 0x30, PT ;  /* 0x000000301300780c */ /* 0x000fc40003f22270 */
[----:B------:R-:W-:Y:S01]  /*10c0*/  ISETP.EQ.AND P0, PT, R19, 0x34, PT ;  /* 0x000000341300780c */ /* 0x000fe20003f02270 */
[----:B0-2---:R-:W-:Y:S02]  /*10d0*/  @P6 IMAD.MOV.U32 R5, RZ, RZ, RZ ;  /* 0x000000ffff056224 */ /* 0x005fe400078e00ff */
[----:B------:R-:W-:Y:S02]  /*10e0*/  @P5 IMAD.U32 R5, RZ, RZ, UR5 ;  /* 0x00000005ff055e24 */ /* 0x000fe4000f8e00ff */
[----:B------:R-:W-:Y:S02]  /*10f0*/  @P4 MOV R5, R10 ;  /* 0x0000000a00054202 */ /* 0x000fe40000000f00 */
[----:B------:R-:W-:Y:S02]  /*1100*/  @P3 IMAD.MOV.U32 R5, RZ, RZ, R6 ;  /* 0x000000ffff053224 */ /* 0x000fe400078e0006 */
[----:B------:R-:W-:Y:S02]  /*1110*/  @P2 IMAD.MOV.U32 R5, RZ, RZ, R9 ;  /* 0x000000ffff052224 */ /* 0x000fe400078e0009 */
[----:B------:R-:W-:-:S02]  /*1120*/  @P1 IMAD.MOV.U32 R5, RZ, RZ, R8 ;  /* 0x000000ffff051224 */ /* 0x000fc400078e0008 */
[----:B------:R-:W-:Y:S02]  /*1130*/  @P0 MOV R5, R7 ;  /* 0x0000000700050202 */ /* 0x000fe40000000f00 */
[----:B------:R-:W-:-:S13]  /*1140*/  ISETP.EQ.AND P0, PT, R19, 0x18, PT ;  /* 0x000000181300780c */ /* 0x000fda0003f02270 */
[----:B------:R-:W-:Y:S02]  /*1150*/  @P0 IMAD.MOV.U32 R4, RZ, RZ, RZ ;  /* 0x000000ffff040224 */ /* 0x000fe400078e00ff */
[----:B------:R-:W-:Y:S02]  /*1160*/  @P6 IMAD.U32 R4, RZ, RZ, UR5 ;  /* 0x00000005ff046e24 */ /* 0x000fe4000f8e00ff */
[----:B------:R-:W-:Y:S01]  /*1170*/  @P5 IMAD.MOV.U32 R4, RZ, RZ, R10 ;  /* 0x000000ffff045224 */ /* 0x000fe200078e000a */
[----:B------:R-:W-:Y:S01]  /*1180*/  @P4 MOV R4, R6 ;  /* 0x0000000600044202 */ /* 0x000fe20000000f00 */
[----:B------:R-:W-:Y:S02]  /*1190*/  @P3 IMAD.MOV.U32 R4, RZ, RZ, R9 ;  /* 0x000000ffff043224 */ /* 0x000fe400078e0009 */
[----:B------:R-:W-:Y:S02]  /*11a0*/  @P2 IMAD.MOV.U32 R4, RZ, RZ, R8 ;  /* 0x000000ffff042224 */ /* 0x000fe400078e0008 */
[----:B------:R-:W-:Y:S01]  /*11b0*/  @P1 IMAD.MOV.U32 R4, RZ, RZ, R7 ;  /* 0x000000ffff041224 */ /* 0x000fe200078e0007 */
[----:B------:R-:W-:-:S13]  /*11c0*/  ISETP.EQ.AND P1, PT, R19, 0x14, PT ;  /* 0x000000141300780c */ /* 0x000fda0003f22270 */
[----:B------:R-:W-:Y:S01]  /*11d0*/  @P1 MOV R3, RZ ;  /* 0x000000ff00031202 */ /* 0x000fe20000000f00 */
[----:B------:R-:W-:Y:S02]  /*11e0*/  @P0 IMAD.U32 R3, RZ, RZ, UR5 ;  /* 0x00000005ff030e24 */ /* 0x000fe4000f8e00ff */
[----:B------:R-:W-:Y:S02]  /*11f0*/  @P6 IMAD.MOV.U32 R3, RZ, RZ, R10 ;  /* 0x000000ffff036224 */ /* 0x000fe400078e000a */
[----:B------:R-:W-:Y:S01]  /*1200*/  @P5 IMAD.MOV.U32 R3, RZ, RZ, R6 ;  /* 0x000000ffff035224 */ /* 0x000fe200078e0006 */
[----:B------:R-:W-:Y:S01]  /*1210*/  @P4 MOV R3, R9 ;  /* 0x0000000900034202 */ /* 0x000fe20000000f00 */
[----:B------:R-:W-:Y:S02]  /*1220*/  @P3 IMAD.MOV.U32 R3, RZ, RZ, R8 ;  /* 0x000000ffff033224 */ /* 0x000fe400078e0008 */
[----:B------:R-:W-:Y:S01]  /*1230*/  @P2 IMAD.MOV.U32 R3, RZ, RZ, R7 ;  /* 0x000000ffff032224 */ /* 0x000fe200078e0007 */
[----:B------:R-:W-:-:S13]  /*1240*/  ISETP.EQ.AND P2, PT, R19, 0x10, PT ;  /* 0x000000101300780c */ /* 0x000fda0003f42270 */
[----:B------:R-:W-:Y:S01]  /*1250*/  @P2 IMAD.MOV.U32 R2, RZ, RZ, RZ ;  /* 0x000000ffff022224 */ /* 0x000fe200078e00ff */
[----:B------:R-:W-:Y:S01]  /*1260*/  @P1 MOV R2, UR5 ;  /* 0x0000000500021c02 */ /* 0x000fe20008000f00 */
[----:B------:R-:W-:Y:S02]  /*1270*/  @P0 IMAD.MOV.U32 R2, RZ, RZ, R10 ;  /* 0x000000ffff020224 */ /* 0x000fe400078e000a */
[----:B------:R-:W-:Y:S02]  /*1280*/  @P6 IMAD.MOV.U32 R2, RZ, RZ, R6 ;  /* 0x000000ffff026224 */ /* 0x000fe400078e0006 */
[----:B------:R-:W-:Y:S01]  /*1290*/  @P5 IMAD.MOV.U32 R2, RZ, RZ, R9 ;  /* 0x000000ffff025224 */ /* 0x000fe200078e0009 */
[----:B------:R-:W-:Y:S01]  /*12a0*/  @P4 MOV R2, R8 ;  /* 0x0000000800024202 */ /* 0x000fe20000000f00 */
[----:B------:R-:W-:Y:S01]  /*12b0*/  @P3 IMAD.MOV.U32 R2, RZ, RZ, R7 ;  /* 0x000000ffff023224 */ /* 0x000fe200078e0007 */
[----:B------:R-:W-:-:S13]  /*12c0*/  ISETP.EQ.AND P3, PT, R19, 0xc, PT ;  /* 0x0000000c1300780c */ /* 0x000fda0003f62270 */
[----:B------:R-:W-:Y:S02]  /*12d0*/  @P3 IMAD.MOV.U32 R0, RZ, RZ, RZ ;  /* 0x000000ffff003224 */ /* 0x000fe400078e00ff */
[----:B------:R-:W-:Y:S01]  /*12e0*/  @P2 IMAD.U32 R0, RZ, RZ, UR5 ;  /* 0x00000005ff002e24 */ /* 0x000fe2000f8e00ff */
[----:B------:R-:W-:Y:S01]  /*12f0*/  @P1 MOV R0, R10 ;  /* 0x0000000a00001202 */ /* 0x000fe20000000f00 */
[----:B------:R-:W-:Y:S02]  /*1300*/  @P0 IMAD.MOV.U32 R0, RZ, RZ, R6 ;  /* 0x000000ffff000224 */ /* 0x000fe400078e0006 */
[----:B------:R-:W-:Y:S02]  /*1310*/  @P6 IMAD.MOV.U32 R0, RZ, RZ, R9 ;  /* 0x000000ffff006224 */ /* 0x000fe400078e0009 */
[----:B------:R-:W-:Y:S01]  /*1320*/  @P5 IMAD.MOV.U32 R0, RZ, RZ, R8 ;  /* 0x000000ffff005224 */ /* 0x000fe200078e0008 */
        /* <DEDUP_REMOVED lines=17> */
[----:B------:R-:W-:-:S13]  /*1440*/  ISETP.EQ.AND P6, PT, R19, RZ, PT ;  /* 0x000000ff1300720c */ /* 0x000fda0003fc2270 */
[----:B------:R-:W-:Y:S01]  /*1450*/  @P6 IMAD.MOV.U32 R25, RZ, RZ, RZ ;  /* 0x000000ffff196224 */ /* 0x000fe200078e00ff */
[----:B------:R-:W-:Y:S01]  /*1460*/  @P5 MOV R25, UR5 ;  /* 0x0000000500195c02 */ /* 0x000fe20008000f00 */
[----:B------:R-:W-:Y:S02]  /*1470*/  @P4 IMAD.MOV.U32 R25, RZ, RZ, R10 ;  /* 0x000000ffff194224 */ /* 0x000fe400078e000a */
[----:B------:R-:W-:Y:S02]  /*1480*/  @P3 IMAD.MOV.U32 R25, RZ, RZ, R6 ;  /* 0x000000ffff193224 */ /* 0x000fe400078e0006 */
[----:B------:R-:W-:Y:S01]  /*1490*/  @P2 IMAD.MOV.U32 R25, RZ, RZ, R9 ;  /* 0x000000ffff192224 */ /* 0x000fe200078e0009 */
[----:B------:R-:W-:Y:S01]  /*14a0*/  @P1 MOV R25, R8 ;  /* 0x0000000800191202 */ /* 0x000fe20000000f00 */
[----:B------:R-:W-:Y:S01]  /*14b0*/  @P0 IMAD.MOV.U32 R25, RZ, RZ, R7 ;  /* 0x000000ffff190224 */ /* 0x000fe200078e0007 */
[----:B------:R-:W-:-:S13]  /*14c0*/  ISETP.EQ.AND P0, PT, R19, -0x4, PT ;  /* 0xfffffffc1300780c */ /* 0x000fda0003f02270 */
[----:B------:R-:W-:Y:S02]  /*14d0*/  @P0 IMAD.MOV.U32 R24, RZ, RZ, RZ ;  /* 0x000000ffff180224 */ /* 0x000fe400078e00ff */
[----:B------:R-:W-:Y:S01]  /*14e0*/  @P6 IMAD.U32 R24, RZ, RZ, UR5 ;  /* 0x00000005ff186e24 */ /* 0x000fe2000f8e00ff */
[----:B------:R-:W-:Y:S01]  /*14f0*/  @P5 MOV R24, R10 ;  /* 0x0000000a00185202 */ /* 0x000fe20000000f00 */
[----:B------:R-:W-:Y:S02]  /*1500*/  @P4 IMAD.MOV.U32 R24, RZ, RZ, R6 ;  /* 0x000000ffff184224 */ /* 0x000fe400078e0006 */
[----:B------:R-:W-:Y:S02]  /*1510*/  @P3 IMAD.MOV.U32 R24, RZ, RZ, R9 ;  /* 0x000000ffff183224 */ /* 0x000fe400078e0009 */
[----:B------:R-:W-:Y:S01]  /*1520*/  @P2 IMAD.MOV.U32 R24, RZ, RZ, R8 ;  /* 0x000000ffff182224 */ /* 0x000fe200078e0008 */
[----:B------:R-:W-:Y:S02]  /*1530*/  @P1 MOV R24, R7 ;  /* 0x0000000700181202 */ /* 0x000fe40000000f00 */
[----:B------:R-:W-:-:S13]  /*1540*/  ISETP.EQ.AND P1, PT, R19, -0x8, PT ;  /* 0xfffffff81300780c */ /* 0x000fda0003f22270 */
[----:B------:R-:W-:Y:S02]  /*1550*/  @P1 IMAD.MOV.U32 R23, RZ, RZ, RZ ;  /* 0x000000ffff171224 */ /* 0x000fe400078e00ff */
[----:B------:R-:W-:Y:S02]  /*1560*/  @P0 IMAD.U32 R23, RZ, RZ, UR5 ;  /* 0x00000005ff170e24 */ /* 0x000fe4000f8e00ff */
[----:B------:R-:W-:Y:S01]  /*1570*/  @P6 IMAD.MOV.U32 R23, RZ, RZ, R10 ;  /* 0x000000ffff176224 */ /* 0x000fe200078e000a */
[----:B------:R-:W-:Y:S01]  /*1580*/  @P5 MOV R23, R6 ;  /* 0x0000000600175202 */ /* 0x000fe20000000f00 */
[----:B------:R-:W-:Y:S02]  /*1590*/  @P4 IMAD.MOV.U32 R23, RZ, RZ, R9 ;  /* 0x000000ffff174224 */ /* 0x000fe400078e0009 */
[----:B------:R-:W-:Y:S02]  /*15a0*/  @P3 IMAD.MOV.U32 R23, RZ, RZ, R8 ;  /* 0x000000ffff173224 */ /* 0x000fe400078e0008 */
[----:B------:R-:W-:Y:S01]  /*15b0*/  @P2 IMAD.MOV.U32 R23, RZ, RZ, R7 ;  /* 0x000000ffff172224 */ /* 0x000fe200078e0007 */
[----:B------:R-:W-:-:S13]  /*15c0*/  ISETP.EQ.AND P2, PT, R19, -0xc, PT ;  /* 0xfffffff41300780c */ /* 0x000fda0003f42270 */
[----:B------:R-:W-:Y:S01]  /*15d0*/  @P2 MOV R21, RZ ;  /* 0x000000ff00152202 */ /* 0x000fe20000000f00 */
[----:B------:R-:W-:Y:S02]  /*15e0*/  @P1 IMAD.U32 R21, RZ, RZ, UR5 ;  /* 0x00000005ff151e24 */ /* 0x000fe4000f8e00ff */
[----:B------:R-:W-:Y:S02]  /*15f0*/  @P0 IMAD.MOV.U32 R21, RZ, RZ, R10 ;  /* 0x000000ffff150224 */ /* 0x000fe400078e000a */
[----:B------:R-:W-:Y:S01]  /*1600*/  @P6 IMAD.MOV.U32 R21, RZ, RZ, R6 ;  /* 0x000000ffff156224 */ /* 0x000fe200078e0006 */
[----:B------:R-:W-:Y:S01]  /*1610*/  @P5 MOV R21, R9 ;  /* 0x0000000900155202 */ /* 0x000fe20000000f00 */
[----:B------:R-:W-:Y:S02]  /*1620*/  @P4 IMAD.MOV.U32 R21, RZ, RZ, R8 ;  /* 0x000000ffff154224 */ /* 0x000fe400078e0008 */
[----:B------:R-:W-:Y:S01]  /*1630*/  @P3 IMAD.MOV.U32 R21, RZ, RZ, R7 ;  /* 0x000000ffff153224 */ /* 0x000fe200078e0007 */
[----:B------:R-:W-:-:S04]  /*1640*/  IADD3 R30, P3, PT, R5, UR14, RZ ;  /* 0x0000000e051e7c10 */ /* 0x000fc8000ff7e0ff */
[----:B------:R-:W-:Y:S02]  /*1650*/  LEA.HI.X.SX32 R31, R5, UR15, 0x1, P3 ;  /* 0x0000000f051f7c11 */ /* 0x000fe400098f0eff */
[----:B------:R-:W-:-:S03]  /*1660*/  IADD3 R28, P3, PT, R22, UR16, RZ ;  /* 0x00000010161c7c10 */ /* 0x000fc6000ff7e0ff */
[----:B------:R-:W2:Y:S01]  /*1670*/  LDG.E.U8 R27, desc[UR10][R30.64] ;  /* 0x0000000a1e1b7981 */ /* 0x000ea2000c1e1100 */
[----:B------:R-:W-:Y:S02]  /*1680*/  IADD3.X R29, PT, PT, R18, UR17, RZ, P3, !PT ;  /* 0x00000011121d7c10 */ /* 0x000fe40009ffe4ff */
[----:B------:R-:W-:-:S04]  /*1690*/  IADD3 R32, P3, PT, R4, UR14, RZ ;  /* 0x0000000e04207c10 */ /* 0x000fc8000ff7e0ff */
[----:B------:R-:W-:Y:S02]  /*16a0*/  LEA.HI.X.SX32 R33, R4, UR15, 0x1, P3 ;  /* 0x0000000f04217c11 */ /* 0x000fe400098f0eff */
[----:B------:R-:W-:Y:S01]  /*16b0*/  ISETP.EQ.AND P3, PT, R19, -0x10, PT ;  /* 0xfffffff01300780c */ /* 0x000fe20003f62270 */
[----:B--2---:R0:W-:Y:S04]  /*16c0*/  STG.E.U8 desc[UR10][R28.64+0x1], R27 ;  /* 0x0000011b1c007986 */ /* 0x0041e8000c10110a */
[----:B------:R-:W2:Y:S08]  /*16d0*/  LDG.E.U8 R35, desc[UR10][R32.64] ;  /* 0x0000000a20237981 */ /* 0x000eb0000c1e1100 */
[----:B------:R-:W-:Y:S01]  /*16e0*/  @P3 IMAD.MOV.U32 R5, RZ, RZ, RZ ;  /* 0x000000ffff053224 */ /* 0x000fe200078e00ff */
[----:B------:R-:W-:Y:S01]  /*16f0*/  @P2 MOV R5, UR5 ;  /* 0x0000000500052c02 */ /* 0x000fe20008000f00 */
[----:B------:R-:W-:-:S02]  /*1700*/  @P1 IMAD.MOV.U32 R5, RZ, RZ, R10 ;  /* 0x000000ffff051224 */ /* 0x000fc400078e000a */
[----:B------:R-:W-:Y:S02]  /*1710*/  @P0 IMAD.MOV.U32 R5, RZ, RZ, R6 ;  /* 0x000000ffff050224 */ /* 0x000fe400078e0006 */
[----:B------:R-:W-:Y:S01]  /*1720*/  @P6 IMAD.MOV.U32 R5, RZ, RZ, R9 ;  /* 0x000000ffff056224 */ /* 0x000fe200078e0009 */
[----:B------:R-:W-:Y:S01]  /*1730*/  @P5 MOV R5, R8 ;  /* 0x0000000800055202 */ /* 0x000fe20000000f00 */
[----:B------:R-:W-:Y:S01]  /*1740*/  @P4 IMAD.MOV.U32 R5, RZ, RZ, R7 ;  /* 0x000000ffff054224 */ /* 0x000fe200078e0007 */
[----:B------:R-:W-:-:S04]  /*1750*/  IADD3 R30, P4, PT, R3, UR14, RZ ;  /* 0x0000000e031e7c10 */ /* 0x000fc8000ff9e0ff */
[----:B------:R-:W-:Y:S02]  /*1760*/  LEA.HI.X.SX32 R31, R3, UR15, 0x1, P4 ;  /* 0x0000000f031f7c11 */ /* 0x000fe4000a0f0eff */
[----:B------:R-:W-:Y:S01]  /*1770*/  ISETP.EQ.AND P4, PT, R19, -0x14, PT ;  /* 0xffffffec1300780c */ /* 0x000fe20003f82270 */
[----:B--2---:R-:W-:Y:S04]  /*1780*/  STG.E.U8 desc[UR10][R28.64+0x2], R35 ;  /* 0x000002231c007986 */ /* 0x004fe8000c10110a */
[----:B0-----:R-:W2:Y:S08]  /*1790*/  LDG.E.U8 R27, desc[UR10][R30.64] ;  /* 0x0000000a1e1b7981 */ /* 0x001eb0000c1e1100 */
[----:B------:R-:W-:-:S02]  /*17a0*/  @P4 IMAD.MOV.U32 R4, RZ, RZ, RZ ;  /* 0x000000ffff044224 */ /* 0x000fc400078e00ff */
[----:B------:R-:W-:Y:S01]  /*17b0*/  @P3 IMAD.U32 R4, RZ, RZ, UR5 ;  /* 0x00000005ff043e24 */ /* 0x000fe2000f8e00ff */
[----:B------:R-:W-:Y:S01]  /*17c0*/  @P2 MOV R4, R10 ;  /* 0x0000000a00042202 */ /* 0x000fe20000000f00 */
[----:B------:R-:W-:Y:S02]  /*17d0*/  @P1 IMAD.MOV.U32 R4, RZ, RZ, R6 ;  /* 0x000000ffff041224 */ /* 0x000fe400078e0006 */
[----:B------:R-:W-:Y:S02]  /*17e0*/  @P0 IMAD.MOV.U32 R4, RZ, RZ, R9 ;  /* 0x000000ffff040224 */ /* 0x000fe400078e0009 */
[----:B------:R-:W-:Y:S01]  /*17f0*/  @P6 IMAD.MOV.U32 R4, RZ, RZ, R8 ;  /* 0x000000ffff046224 */ /* 0x000fe200078e0008 */
[----:B------:R-:W-:Y:S02]  /*1800*/  @P5 MOV R4, R7 ;  /* 0x0000000700045202 */ /* 0x000fe40000000f00 */
[----:B------:R-:W-:-:S04]  /*1810*/  IADD3 R32, P5, PT, R2, UR14, RZ ;  /* 0x0000000e02207c10 */ /* 0x000fc8000ffbe0ff */
[----:B------:R-:W-:Y:S02]  /*1820*/  LEA.HI.X.SX32 R33, R2, UR15, 0x1, P5 ;  /* 0x0000000f02217c11 */ /* 0x000fe4000a8f0eff */
[----:B------:R-:W-:Y:S01]  /*1830*/  ISETP.EQ.AND P5, PT, R19, -0x18, PT ;  /* 0xffffffe81300780c */ /* 0x000fe20003fa2270 */
[----:B--2---:R0:W-:Y:S04]  /*1840*/  STG.E.U8 desc[UR10][R28.64+0x3], R27 ;  /* 0x0000031b1c007986 */ /* 0x0041e8000c10110a */
[----:B------:R-:W2:Y:S08]  /*1850*/  LDG.E.U8 R33, desc[UR10][R32.64] ;  /* 0x0000000a20217981 */ /* 0x000eb0000c1e1100 */
[----:B------:R-:W-:-:S02]  /*1860*/  @P5 IMAD.MOV.U32 R3, RZ, RZ, RZ ;  /* 0x000000ffff035224 */ /* 0x000fc400078e00ff */
[----:B------:R-:W-:Y:S02]  /*1870*/  @P4 IMAD.U32 R3, RZ, RZ, UR5 ;  /* 0x00000005ff034e24 */ /* 0x000fe4000f8e00ff */
[----:B------:R-:W-:Y:S01]  /*1880*/  @P3 IMAD.MOV.U32 R3, RZ, RZ, R10 ;  /* 0x000000ffff033224 */ /* 0x000fe200078e000a */
[----:B------:R-:W-:Y:S01]  /*1890*/  @P2 MOV R3, R6 ;  /* 0x0000000600032202 */ /* 0x000fe20000000f00 */
[----:B------:R-:W-:Y:S02]  /*18a0*/  @P1 IMAD.MOV.U32 R3, RZ, RZ, R9 ;  /* 0x000000ffff031224 */ /* 0x000fe400078e0009 */
[----:B------:R-:W-:Y:S02]  /*18b0*/  @P0 IMAD.MOV.U32 R3, RZ, RZ, R8 ;  /* 0x000000ffff030224 */ /* 0x000fe400078e0008 */
[----:B------:R-:W-:Y:S01]  /*18c0*/  @P6 IMAD.MOV.U32 R3, RZ, RZ, R7 ;  /* 0x000000ffff036224 */ /* 0x000fe200078e0007 */
[----:B------:R-:W-:-:S04]  /*18d0*/  IADD3 R30, P6, PT, R0, UR14, RZ ;  /* 0x0000000e001e7c10 */ /* 0x000fc8000ffde0ff */
[----:B------:R-:W-:Y:S02]  /*18e0*/  LEA.HI.X.SX32 R31, R0, UR15, 0x1, P6 ;  /* 0x0000000f001f7c11 */ /* 0x000fe4000b0f0eff */
[----:B------:R-:W-:Y:S01]  /*18f0*/  ISETP.EQ.AND P6, PT, R19, -0x20, PT ;  /* 0xffffffe01300780c */ /* 0x000fe20003fc2270 */
[----:B--2---:R-:W-:Y:S04]  /*1900*/  STG.E.U8 desc[UR10][R28.64+0x4], R33 ;  /* 0x000004211c007986 */ /* 0x004fe8000c10110a */
[----:B0-----:R-:W2:Y:S08]  /*1910*/  LDG.E.U8 R27, desc[UR10][R30.64] ;  /* 0x0000000a1e1b7981 */ /* 0x001eb0000c1e1100 */
[----:B------:R-:W-:-:S02]  /*1920*/  @P6 MOV R0, RZ ;  /* 0x000000ff00006202 */ /* 0x000fc40000000f00 */
[----:B------:R-:W-:-:S13]  /*1930*/  ISETP.EQ.AND P6, PT, R19, -0x1c, PT ;  /* 0xffffffe41300780c */ /* 0x000fda0003fc2270 */
[----:B------:R-:W-:Y:S02]  /*1940*/  @P6 IMAD.U32 R0, RZ, RZ, UR5 ;  /* 0x00000005ff006e24 */ /* 0x000fe4000f8e00ff */
[----:B------:R-:W-:Y:S01]  /*1950*/  @P6 IMAD.MOV.U32 R2, RZ, RZ, RZ ;  /* 0x000000ffff026224 */ /* 0x000fe200078e00ff */
[----:B------:R-:W-:-:S04]  /*1960*/  IADD3 R14, P6, PT, R15, UR14, RZ ;  /* 0x0000000e0f0e7c10 */ /* 0x000fc8000ffde0ff */
[----:B------:R-:W-:Y:S01]  /*1970*/  LEA.HI.X.SX32 R15, R15, UR15, 0x1, P6 ;  /* 0x0000000f0f0f7c11 */ /* 0x000fe2000b0f0eff */
[----:B--2---:R0:W-:Y:S04]  /*1980*/  STG.E.U8 desc[UR10][R28.64+0x5], R27 ;  /* 0x0000051b1c007986 */ /* 0x0041e8000c10110a */
[----:B------:R-:W2:Y:S01]  /*1990*/  LDG.E.U8 R35, desc[UR10][R14.64] ;  /* 0x0000000a0e237981 */ /* 0x000ea2000c1e1100 */
[----:B------:R-:W-:Y:S01]  /*19a0*/  @P5 IMAD.U32 R2, RZ, RZ, UR5 ;  /* 0x00000005ff025e24 */ /* 0x000fe2000f8e00ff */
[----:B------:R-:W-:Y:S01]  /*19b0*/  @P4 MOV R2, R10 ;  /* 0x0000000a00024202 */ /* 0x000fe20000000f00 */
[----:B------:R-:W-:Y:S02]  /*19c0*/  @P3 IMAD.MOV.U32 R2, RZ, RZ, R6 ;  /* 0x000000ffff023224 */ /* 0x000fe400078e0006 */
[----:B------:R-:W-:-:S02]  /*19d0*/  @P2 IMAD.MOV.U32 R2, RZ, RZ, R9 ;  /* 0x000000ffff022224 */ /* 0x000fc400078e0009 */
[----:B------:R-:W-:Y:S01]  /*19e0*/  @P1 IMAD.MOV.U32 R2, RZ, RZ, R8 ;  /* 0x000000ffff021224 */ /* 0x000fe200078e0008 */
[----:B------:R-:W-:Y:S02]  /*19f0*/  @P0 MOV R2, R7 ;  /* 0x0000000700020202 */ /* 0x000fe40000000f00 */
[----:B------:R-:W-:-:S04]  /*1a00*/  IADD3 R30, P0, PT, R26, UR14, RZ ;  /* 0x0000000e1a1e7c10 */ /* 0x000fc8000ff1e0ff */
[----:B------:R-:W-:Y:S01]  /*1a10*/  LEA.HI.X.SX32 R31, R26, UR15, 0x1, P0 ;  /* 0x0000000f1a1f7c11 */ /* 0x000fe200080f0eff */
[----:B--2---:R1:W-:Y:S04]  /*1a20*/  STG.E.U8 desc[UR10][R28.64+0x6], R35 ;  /* 0x000006231c007986 */ /* 0x0043e8000c10110a */
[----:B------:R-:W2:Y:S01]  /*1a30*/  LDG.E.U8 R37, desc[UR10][R30.64] ;  /* 0x0000000a1e257981 */ /* 0x000ea2000c1e1100 */
[----:B------:R-:W-:-:S04]  /*1a40*/  IADD3 R26, P0, PT, R25, UR14, RZ ;  /* 0x0000000e191a7c10 */ /* 0x000fc8000ff1e0ff */
[----:B0-----:R-:W-:Y:S02]  /*1a50*/  LEA.HI.X.SX32 R27, R25, UR15, 0x1, P0 ;  /* 0x0000000f191b7c11 */ /* 0x001fe400080f0eff */
[----:B------:R-:W-:-:S04]  /*1a60*/  IADD3 R32, P0, PT, R24, UR14, RZ ;  /* 0x0000000e18207c10 */ /* 0x000fc8000ff1e0ff */
[----:B------:R-:W-:Y:S02]  /*1a70*/  LEA.HI.X.SX32 R33, R24, UR15, 0x1, P0 ;  /* 0x0000000f18217c11 */ /* 0x000fe400080f0eff */
[----:B------:R-:W-:-:S04]  /*1a80*/  IADD3 R24, P0, PT, R23, UR14, RZ ;  /* 0x0000000e17187c10 */ /* 0x000fc8000ff1e0ff */
[----:B------:R-:W-:Y:S01]  /*1a90*/  LEA.HI.X.SX32 R25, R23, UR15, 0x1, P0 ;  /* 0x0000000f17197c11 */ /* 0x000fe200080f0eff */
[----:B--2---:R2:W-:Y:S04]  /*1aa0*/  STG.E.U8 desc[UR10][R28.64+0x7], R37 ;  /* 0x000007251c007986 */ /* 0x0045e8000c10110a */
[----:B------:R-:W3:Y:S04]  /*1ab0*/  LDG.E.U8 R23, desc[UR10][R26.64] ;  /* 0x0000000a1a177981 */ /* 0x000ee8000c1e1100 */
[----:B---3--:R2:W-:Y:S04]  /*1ac0*/  STG.E.U8 desc[UR10][R28.64+0x8], R23 ;  /* 0x000008171c007986 */ /* 0x0085e8000c10110a */
[----:B------:R-:W3:Y:S01]  /*1ad0*/  LDG.E.U8 R33, desc[UR10][R32.64] ;  /* 0x0000000a20217981 */ /* 0x000ee2000c1e1100 */
[----:B------:R-:W-:-:S03]  /*1ae0*/  IADD3 R14, P0, PT, R21, UR14, RZ ;  /* 0x0000000e150e7c10 */ /* 0x000fc6000ff1e0ff */
[----:B---3--:R2:W-:Y:S04]  /*1af0*/  STG.E.U8 desc[UR10][R28.64+0x9], R33 ;  /* 0x000009211c007986 */ /* 0x0085e8000c10110a */
[----:B------:R-:W3:Y:S01]  /*1b00*/  LDG.E.U8 R25, desc[UR10][R24.64] ;  /* 0x0000000a18197981 */ /* 0x000ee2000c1e1100 */
[----:B------:R-:W-:Y:S02]  /*1b10*/  LEA.HI.X.SX32 R15, R21, UR15, 0x1, P0 ;  /* 0x0000000f150f7c11 */ /* 0x000fe400080f0eff */
[C---:B------:R-:W-:Y:S01]  /*1b20*/  IADD3 R34, P0, PT, R5.reuse, UR14, RZ ;  /* 0x0000000e05227c10 */ /* 0x040fe2000ff1e0ff */
[----:B---3--:R2:W-:Y:S04]  /*1b30*/  STG.E.U8 desc[UR10][R28.64+0xa], R25 ;  /* 0x00000a191c007986 */ /* 0x0085e8000c10110a */
[----:B------:R-:W3:Y:S01]  /*1b40*/  LDG.E.U8 R15, desc[UR10][R14.64] ;  /* 0x0000000a0e0f7981 */ /* 0x000ee2000c1e1100 */
[----:B-1----:R-:W-:-:S02]  /*1b50*/  LEA.HI.X.SX32 R35, R5, UR15, 0x1, P0 ;  /* 0x0000000f05237c11 */ /* 0x002fc400080f0eff */
[C---:B------:R-:W-:Y:S01]  /*1b60*/  IADD3 R30, P0, PT, R4.reuse, UR14, RZ ;  /* 0x0000000e041e7c10 */ /* 0x040fe2000ff1e0ff */
[----:B---3--:R2:W-:Y:S04]  /*1b70*/  STG.E.U8 desc[UR10][R28.64+0xb], R15 ;  /* 0x00000b0f1c007986 */ /* 0x0085e8000c10110a */
[----:B------:R-:W3:Y:S01]  /*1b80*/  LDG.E.U8 R35, desc[UR10][R34.64] ;  /* 0x0000000a22237981 */ /* 0x000ee2000c1e1100 */
[----:B------:R-:W-:Y:S02]  /*1b90*/  LEA.HI.X.SX32 R31, R4, UR15, 0x1, P0 ;  /* 0x0000000f041f7c11 */ /* 0x000fe400080f0eff */
[C---:B------:R-:W-:Y:S01]  /*1ba0*/  IADD3 R4, P0, PT, R3.reuse, UR14, RZ ;  /* 0x0000000e03047c10 */ /* 0x040fe2000ff1e0ff */
[----:B---3--:R2:W-:Y:S04]  /*1bb0*/  STG.E.U8 desc[UR10][R28.64+0xc], R35 ;  /* 0x00000c231c007986 */ /* 0x0085e8000c10110a */
[----:B------:R-:W3:Y:S01]  /*1bc0*/  LDG.E.U8 R31, desc[UR10][R30.64] ;  /* 0x0000000a1e1f7981 */ /* 0x000ee2000c1e1100 */
[----:B------:R-:W-:-:S02]  /*1bd0*/  LEA.HI.X.SX32 R5, R3, UR15, 0x1, P0 ;  /* 0x0000000f03057c11 */ /* 0x000fc400080f0eff */
[C---:B------:R-:W-:Y:S01]  /*1be0*/  IADD3 R26, P0, PT, R2.reuse, UR14, RZ ;  /* 0x0000000e021a7c10 */ /* 0x040fe2000ff1e0ff */
[----:B---3--:R2:W-:Y:S04]  /*1bf0*/  STG.E.U8 desc[UR10][R28.64+0xd], R31 ;  /* 0x00000d1f1c007986 */ /* 0x0085e8000c10110a */
[----:B------:R-:W3:Y:S01]  /*1c00*/  LDG.E.U8 R5, desc[UR10][R4.64] ;  /* 0x0000000a04057981 */ /* 0x000ee2000c1e1100 */
[----:B------:R-:W-:Y:S01]  /*1c10*/  LEA.HI.X.SX32 R27, R2, UR15, 0x1, P0 ;  /* 0x0000000f021b7c11 */ /* 0x000fe200080f0eff */
[----:B------:R-:W-:Y:S02]  /*1c20*/  @P5 IMAD.MOV.U32 R0, RZ, RZ, R10 ;  /* 0x000000ffff005224 */ /* 0x000fe400078e000a */
[----:B------:R-:W-:Y:S02]  /*1c30*/  @P4 IMAD.MOV.U32 R0, RZ, RZ, R6 ;  /* 0x000000ffff004224 */ /* 0x000fe400078e0006 */
[----:B------:R-:W-:Y:S01]  /*1c40*/  @P3 IMAD.MOV.U32 R0, RZ, RZ, R9 ;  /* 0x000000ffff003224 */ /* 0x000fe200078e0009 */
[----:B------:R-:W-:Y:S01]  /*1c50*/  @P2 MOV R0, R8 ;  /* 0x0000000800002202 */ /* 0x000fe20000000f00 */
[----:B------:R-:W-:Y:S01]  /*1c60*/  @P1 IMAD.MOV.U32 R0, RZ, RZ, R7 ;  /* 0x000000ffff001224 */ /* 0x000fe200078e0007 */
[----:B---3--:R2:W-:Y:S04]  /*1c70*/  STG.E.U8 desc[UR10][R28.64+0xe], R5 ;  /* 0x00000e051c007986 */ /* 0x0085e8000c10110a */
[----:B------:R-:W3:Y:S01]  /*1c80*/  LDG.E.U8 R27, desc[UR10][R26.64] ;  /* 0x0000000a1a1b7981 */ /* 0x000ee2000c1e1100 */
[----:B------:R-:W-:-:S04]  /*1c90*/  IADD3 R2, P0, PT, R0, UR14, RZ ;  /* 0x0000000e00027c10 */ /* 0x000fc8000ff1e0ff */
[----:B------:R-:W-:Y:S01]  /*1ca0*/  LEA.HI.X.SX32 R3, R0, UR15, 0x1, P0 ;  /* 0x0000000f00037c11 */ /* 0x000fe200080f0eff */
[----:B---3--:R2:W-:Y:S05]  /*1cb0*/  STG.E.U8 desc[UR10][R28.64+0xf], R27 ;  /* 0x00000f1b1c007986 */ /* 0x0085ea000c10110a */
[----:B------:R-:W3:Y:S01]  /*1cc0*/  LDG.E.U8 R3, desc[UR10][R2.64] ;  /* 0x0000000a02037981 */ /* 0x000ee2000c1e1100 */
[----:B------:R-:W-:-:S04]  /*1cd0*/  UIADD3 UR8, UPT, UPT, UR8, 0x10, URZ ;  /* 0x0000001008087890 */ /* 0x000fc8000fffe0ff */
[----:B------:R-:W-:Y:S01]  /*1ce0*/  UISETP.NE.AND UP1, UPT, UR8, URZ, UPT ;  /* 0x000000ff0800728c */ /* 0x000fe2000bf25270 */
[----:B------:R-:W-:Y:S01]  /*1cf0*/  IADD3 R22, P0, PT, R22, 0x10, RZ ;  /* 0x0000001016167810 */ /* 0x000fe20007f1e0ff */
[----:B------:R-:W-:Y:S02]  /*1d00*/  VIADD R16, R16, 0x10 ;  /* 0x0000001010107836 */ /* 0x000fe40000000000 */
[----:B------:R-:W-:Y:S01]  /*1d10*/  VIADD R19, R19, 0x40 ;  /* 0x0000004013137836 */ /* 0x000fe20000000000 */
[----:B------:R-:W-:Y:S01]  /*1d20*/  IADD3.X R18, PT, PT, RZ, R18, RZ, P0, !PT ;  /* 0x00000012ff127210 */ /* 0x000fe200007fe4ff */
[----:B---3--:R2:W-:Y:S03]  /*1d30*/  STG.E.U8 desc[UR10][R28.64+0x10], R3 ;  /* 0x000010031c007986 */ /* 0x0085e6000c10110a */
[----:B------:R-:W-:Y:S05]  /*1d40*/  BRA.U UP1, `(.L_x_12) ;  /* 0xfffffff101c47547 */ /* 0x000fea000b83ffff */
[----:B------:R-:W-:-:S07]  /*1d50*/  VIADD R19, R16, 0x1 ;  /* 0x0000000110137836 */ /* 0x000fce0000000000 */
.L_x_11:
[----:B------:R-:W-:-:S04]  /*1d60*/  UIADD3 UR8, UPT, UPT, UR9, -0x1, URZ ;  /* 0xffffffff09087890 */ /* 0x000fc8000fffe0ff */
[----:B------:R-:W-:-:S09]  /*1d70*/  ULOP3.LUT UP1, URZ, UR8, 0xf, URZ, 0xc0, !UPT ;  /* 0x0000000f08ff7892 */ /* 0x000fd2000f82c0ff */
[----:B------:R-:W-:Y:S05]  /*1d80*/  BRA.U !UP1, `(.L_x_13) ;  /* 0x0000000d09847547 */ /* 0x000fea000b800000 */
[----:B------:R-:W-:-:S13]  /*1d90*/  ISETP.NE.AND P0, PT, R20, RZ, PT ;  /* 0x000000ff1400720c */ /* 0x000fda0003f05270 */
[----:B------:R-:W-:Y:S05]  /*1da0*/  @!P0 BRA `(.L_x_14) ;  /* 0x0000000400b08947 */ /* 0x000fea0003800000 */
[----:B0-----:R-:W-:-:S05]  /*1db0*/  IMAD.SHL.U32 R4, R19, 0x4, RZ ;  /* 0x0000000413047824 */ /* 0x001fca00078e00ff */
[C---:B------:R-:W-:Y:S02]  /*1dc0*/  ISETP.EQ.AND P1, PT, R4.reuse, -0x1c, PT ;  /* 0xffffffe40400780c */ /* 0x040fe40003f22270 */
[C---:B------:R-:W-:Y:S02]  /*1dd0*/  ISETP.EQ.AND P0, PT, R4.reuse, -0x18, PT ;  /* 0xffffffe80400780c */ /* 0x040fe40003f02270 */
[C---:B------:R-:W-:Y:S02]  /*1de0*/  ISETP.EQ.AND P4, PT, R4.reuse, RZ, PT ;  /* 0x000000ff0400720c */ /* 0x040fe40003f82270 */
[C---:B------:R-:W-:Y:S02]  /*1df0*/  ISETP.EQ.AND P3, PT, R4.reuse, 0x4, PT ;  /* 0x000000040400780c */ /* 0x040fe40003f62270 */
[C---:B------:R-:W-:Y:S02]  /*1e00*/  ISETP.EQ.AND P2, PT, R4.reuse, 0x8, PT ;  /* 0x000000080400780c */ /* 0x040fe40003f42270 */
[----:B------:R-:W-:-:S02]  /*1e10*/  ISETP.EQ.AND P5, PT, R4, 0xc, PT ;  /* 0x0000000c0400780c */ /* 0x000fc40003fa2270 */
[C---:B------:R-:W-:Y:S01]  /*1e20*/  ISETP.EQ.AND P6, PT, R4.reuse, 0x10, PT ;  /* 0x000000100400780c */ /* 0x040fe20003fc2270 */
[----:B------:R-:W-:Y:S01]  /*1e30*/  @P1 IMAD.MOV.U32 R16, RZ, RZ, RZ ;  /* 0x000000ffff101224 */ /* 0x000fe200078e00ff */
[C---:B------:R-:W-:Y:S01]  /*1e40*/  ISETP.EQ.AND P1, PT, R4.reuse, 0x14, PT ;  /* 0x000000140400780c */ /* 0x040fe20003f22270 */
[----:B------:R-:W-:Y:S02]  /*1e50*/  @P0 IMAD.MOV.U32 R0, RZ, RZ, RZ ;  /* 0x000000ffff000224 */ /* 0x000fe400078e00ff */
[----:B------:R-:W-:Y:S01]  /*1e60*/  @P0 IMAD.U32 R16, RZ, RZ, UR5 ;  /* 0x00000005ff100e24 */ /* 0x000fe2000f8e00ff */
[----:B------:R-:W-:Y:S02]  /*1e70*/  ISETP.EQ.AND P0, PT, R4, 0x18, PT ;  /* 0x000000180400780c */ /* 0x000fe40003f02270 */
[----:B--2---:R-:W-:Y:S01]  /*1e80*/  @P4 MOV R5, RZ ;  /* 0x000000ff00054202 */ /* 0x004fe20000000f00 */
[----:B------:R-:W-:Y:S01]  /*1e90*/  @P3 IMAD.U32 R5, RZ, RZ, UR5 ;  /* 0x00000005ff053e24 */ /* 0x000fe2000f8e00ff */
[----:B------:R-:W-:Y:S01]  /*1ea0*/  @P2 MOV R5, R10 ;  /* 0x0000000a00052202 */ /* 0x000fe20000000f00 */
[----:B------:R-:W-:-:S02]  /*1eb0*/  @P5 IMAD.MOV.U32 R5, RZ, RZ, R6 ;  /* 0x000000ffff055224 */ /* 0x000fc400078e0006 */
[----:B------:R-:W-:Y:S02]  /*1ec0*/  @P6 IMAD.MOV.U32 R5, RZ, RZ, R9 ;  /* 0x000000ffff056224 */ /* 0x000fe400078e0009 */
[----:B------:R-:W-:-:S04]  /*1ed0*/  @P1 IMAD.MOV.U32 R5, RZ, RZ, R8 ;  /* 0x000000ffff051224 */ /* 0x000fc800078e0008 */
        /* <DEDUP_REMOVED lines=17> */
[----:B------:R-:W-:-:S13]  /*1ff0*/  ISETP.EQ.AND P6, PT, R4, -0xc, PT ;  /* 0xfffffff40400780c */ /* 0x000fda0003fc2270 */
        /* <DEDUP_REMOVED lines=16> */
[----:B------:R-:W-:Y:S01]  /*2100*/  @P2 IMAD.MOV.U32 R4, RZ, RZ, RZ ;  /* 0x000000ffff042224 */ /* 0x000fe200078e00ff */
[----:B------:R-:W-:Y:S01]  /*2110*/  @P2 MOV R0, UR5 ;  /* 0x0000000500002c02 */ /* 0x000fe20008000f00 */
[----:B------:R-:W-:Y:S02]  /*2120*/  @P5 IMAD.U32 R4, RZ, RZ, UR5 ;  /* 0x00000005ff045e24 */ /* 0x000fe4000f8e00ff */
[----:B------:R-:W-:Y:S01]  /*2130*/  @P6 IMAD.MOV.U32 R4, RZ, RZ, R10 ;  /* 0x000000ffff046224 */ /* 0x000fe200078e000a */
[----:B------:R-:W-:Y:S01]  /*2140*/  @P1 MOV R4, R6 ;  /* 0x0000000600041202 */ /* 0x000fe20000000f00 */
[----:B------:R-:W-:Y:S02]  /*2150*/  @P0 IMAD.MOV.U32 R4, RZ, RZ, R9 ;  /* 0x000000ffff040224 */ /* 0x000fe400078e0009 */
[----:B------:R-:W-:Y:S02]  /*2160*/  @P4 IMAD.MOV.U32 R4, RZ, RZ, R8 ;  /* 0x000000ffff044224 */ /* 0x000fe400078e0008 */
[----:B------:R-:W-:Y:S01]  /*2170*/  @P3 IMAD.MOV.U32 R4, RZ, RZ, R7 ;  /* 0x000000ffff043224 */ /* 0x000fe200078e0007 */
[----:B------:R-:W-:Y:S01]  /*2180*/  IADD3 R32, P3, PT, R5, UR14, RZ ;  /* 0x0000000e05207c10 */ /* 0x000fe2000ff7e0ff */
[----:B------:R-:W-:-:S02]  /*2190*/  @P5 IMAD.MOV.U32 R0, RZ, RZ, R10 ;  /* 0x000000ffff005224 */ /* 0x000fc400078e000a */
[----:B------:R-:W-:Y:S01]  /*21a0*/  @P6 IMAD.MOV.U32 R0, RZ, RZ, R6 ;  /* 0x000000ffff006224 */ /* 0x000fe200078e0006 */
[----:B------:R-:W-:Y:S01]  /*21b0*/  LEA.HI.X.SX32 R33, R5, UR15, 0x1, P3 ;  /* 0x0000000f05217c11 */ /* 0x000fe200098f0eff */
[----:B------:R-:W-:Y:S01]  /*21c0*/  @P1 IMAD.MOV.U32 R0, RZ, RZ, R9 ;  /* 0x000000ffff001224 */ /* 0x000fe200078e0009 */
[C---:B------:R-:W-:Y:S02]  /*21d0*/  IADD3 R30, P3, PT, R14.reuse, UR14, RZ ;  /* 0x0000000e0e1e7c10 */ /* 0x040fe4000ff7e0ff */
[----:B------:R-:W-:Y:S01]  /*21e0*/  @P0 MOV R0, R8 ;  /* 0x0000000800000202 */ /* 0x000fe20000000f00 */
[----:B------:R-:W-:Y:S01]  /*21f0*/  @P4 IMAD.MOV.U32 R0, RZ, RZ, R7 ;  /* 0x000000ffff004224 */ /* 0x000fe200078e0007 */
[----:B------:R-:W2:Y:S01]  /*2200*/  LDG.E.U8 R33, desc[UR10][R32.64] ;  /* 0x0000000a20217981 */ /* 0x000ea2000c1e1100 */
[----:B------:R-:W-:Y:S02]  /*2210*/  LEA.HI.X.SX32 R31, R14, UR15, 0x1, P3 ;  /* 0x0000000f0e1f7c11 */ /* 0x000fe400098f0eff */
[----:B------:R-:W-:-:S04]  /*2220*/  IADD3 R28, P3, PT, R15, UR14, RZ ;  /* 0x0000000e0f1c7c10 */ /* 0x000fc8000ff7e0ff */
[----:B------:R-:W-:Y:S02]  /*2230*/  LEA.HI.X.SX32 R29, R15, UR15, 0x1, P3 ;  /* 0x0000000f0f1d7c11 */ /* 0x000fe400098f0eff */
[----:B------:R-:W-:-:S04]  /*2240*/  IADD3 R26, P3, PT, R3, UR14, RZ ;  /* 0x0000000e031a7c10 */ /* 0x000fc8000ff7e0ff */
[----:B------:R-:W-:Y:S02]  /*2250*/  LEA.HI.X.SX32 R27, R3, UR15, 0x1, P3 ;  /* 0x0000000f031b7c11 */ /* 0x000fe400098f0eff */
[----:B------:R-:W-:-:S04]  /*2260*/  IADD3 R24, P3, PT, R2, UR14, RZ ;  /* 0x0000000e02187c10 */ /* 0x000fc8000ff7e0ff */
[----:B------:R-:W-:Y:S02]  /*2270*/  LEA.HI.X.SX32 R25, R2, UR15, 0x1, P3 ;  /* 0x0000000f02197c11 */ /* 0x000fe400098f0eff */
[----:B------:R-:W-:-:S04]  /*2280*/  IADD3 R2, P3, PT, R22, UR16, RZ ;  /* 0x0000001016027c10 */ /* 0x000fc8000ff7e0ff */
[----:B------:R-:W-:-:S05]  /*2290*/  IADD3.X R3, PT, PT, R18, UR17, RZ, P3, !PT ;  /* 0x0000001112037c10 */ /* 0x000fca0009ffe4ff */
[----:B--2---:R-:W-:Y:S04]  /*22a0*/  STG.E.U8 desc[UR10][R2.64+0x1], R33 ;  /* 0x0000012102007986 */ /* 0x004fe8000c10110a */
[----:B------:R-:W2:Y:S04]  /*22b0*/  LDG.E.U8 R31, desc[UR10][R30.64] ;  /* 0x0000000a1e1f7981 */ /* 0x000ea8000c1e1100 */
[----:B--2---:R-:W-:Y:S04]  /*22c0*/  STG.E.U8 desc[UR10][R2.64+0x2], R31 ;  /* 0x0000021f02007986 */ /* 0x004fe8000c10110a */
[----:B------:R-:W2:Y:S04]  /*22d0*/  LDG.E.U8 R29, desc[UR10][R28.64] ;  /* 0x0000000a1c1d7981 */ /* 0x000ea8000c1e1100 */
[----:B--2---:R-:W-:Y:S04]  /*22e0*/  STG.E.U8 desc[UR10][R2.64+0x3], R29 ;  /* 0x0000031d02007986 */ /* 0x004fe8000c10110a */
[----:B------:R-:W2:Y:S01]  /*22f0*/  LDG.E.U8 R27, desc[UR10][R26.64] ;  /* 0x0000000a1a1b7981 */ /* 0x000ea2000c1e1100 */
[----:B------:R-:W-:-:S03]  /*2300*/  IADD3 R14, P3, PT, R4, UR14, RZ ;  /* 0x0000000e040e7c10 */ /* 0x000fc6000ff7e0ff */
[----:B--2---:R0:W-:Y:S04]  /*2310*/  STG.E.U8 desc[UR10][R2.64+0x4], R27 ;  /* 0x0000041b02007986 */ /* 0x0041e8000c10110a */
[----:B------:R-:W2:Y:S01]  /*2320*/  LDG.E.U8 R25, desc[UR10][R24.64] ;  /* 0x0000000a18197981 */ /* 0x000ea2000c1e1100 */
[----:B------:R-:W-:Y:S02]  /*2330*/  LEA.HI.X.SX32 R15, R4, UR15, 0x1, P3 ;  /* 0x0000000f040f7c11 */ /* 0x000fe400098f0eff */
[C---:B------:R-:W-:Y:S01]  /*2340*/  IADD3 R4, P3, PT, R0.reuse, UR14, RZ ;  /* 0x0000000e00047c10 */ /* 0x040fe2000ff7e0ff */
[----:B--2---:R1:W-:Y:S04]  /*2350*/  STG.E.U8 desc[UR10][R2.64+0x5], R25 ;  /* 0x0000051902007986 */ /* 0x0043e8000c10110a */
[----:B------:R-:W2:Y:S01]  /*2360*/  LDG.E.U8 R15, desc[UR10][R14.64] ;  /* 0x0000000a0e0f7981 */ /* 0x000ea2000c1e1100 */
[----:B------:R-:W-:Y:S01]  /*2370*/  LEA.HI.X.SX32 R5, R0, UR15, 0x1, P3 ;  /* 0x0000000f00057c11 */ /* 0x000fe200098f0eff */
[----:B------:R-:W-:-:S02]  /*2380*/  @P2 IMAD.MOV.U32 R16, RZ, RZ, R10 ;  /* 0x000000ffff102224 */ /* 0x000fc400078e000a */
[----:B------:R-:W-:Y:S01]  /*2390*/  @P5 IMAD.MOV.U32 R16, RZ, RZ, R6 ;  /* 0x000000ffff105224 */ /* 0x000fe200078e0006 */
[----:B------:R-:W-:Y:S01]  /*23a0*/  @P6 MOV R16, R9 ;  /* 0x0000000900106202 */ /* 0x000fe20000000f00 */
[----:B------:R-:W-:Y:S02]  /*23b0*/  @P1 IMAD.MOV.U32 R16, RZ, RZ, R8 ;  /* 0x000000ffff101224 */ /* 0x000fe400078e0008 */
[----:B------:R-:W-:Y:S01]  /*23c0*/  @P0 IMAD.MOV.U32 R16, RZ, RZ, R7 ;  /* 0x000000ffff100224 */ /* 0x000fe200078e0007 */
[----:B--2---:R1:W-:Y:S04]  /*23d0*/  STG.E.U8 desc[UR10][R2.64+0x6], R15 ;  /* 0x0000060f02007986 */ /* 0x0043e8000c10110a */
[----:B------:R-:W2:Y:S01]  /*23e0*/  LDG.E.U8 R5, desc[UR10][R4.64] ;  /* 0x0000000a04057981 */ /* 0x000ea2000c1e1100 */
[----:B------:R-:W-:-:S04]  /*23f0*/  IADD3 R26, P0, PT, R16, UR14, RZ ;  /* 0x0000000e101a7c10 */ /* 0x000fc8000ff1e0ff */
[----:B0-----:R-:W-:Y:S01]  /*2400*/  LEA.HI.X.SX32 R27, R16, UR15, 0x1, P0 ;  /* 0x0000000f101b7c11 */ /* 0x001fe200080f0eff */
[----:B--2---:R1:W-:Y:S05]  /*2410*/  STG.E.U8 desc[UR10][R2.64+0x7], R5 ;  /* 0x0000070502007986 */ /* 0x0043ea000c10110a */
[----:B------:R-:W2:Y:S01]  /*2420*/  LDG.E.U8 R27, desc[UR10][R26.64] ;  /* 0x0000000a1a1b7981 */ /* 0x000ea2000c1e1100 */
[----:B------:R-:W-:Y:S01]  /*2430*/  IADD3 R22, P0, PT, R22, 0x8, RZ ;  /* 0x0000000816167810 */ /* 0x000fe20007f1e0ff */
[----:B------:R-:W-:-:S03]  /*2440*/  VIADD R19, R19, 0x8 ;  /* 0x0000000813137836 */ /* 0x000fc60000000000 */
[----:B------:R-:W-:Y:S01]  /*2450*/  IADD3.X R18, PT, PT, RZ, R18, RZ, P0, !PT ;  /* 0x00000012ff127210 */ /* 0x000fe200007fe4ff */
[----:B--2---:R1:W-:Y:S08]  /*2460*/  STG.E.U8 desc[UR10][R2.64+0x8], R27 ;  /* 0x0000081b02007986 */ /* 0x0043f0000c10110a */
.L_x_14:
[----:B------:R-:W-:-:S13]  /*2470*/  LOP3.LUT P0, RZ, R11, 0x7, RZ, 0xc0, !PT ;  /* 0x000000070bff7812 */ /* 0x000fda000780c0ff */
[----:B------:R-:W-:Y:S05]  /*2480*/  @!P0 BRA `(.L_x_13) ;  /* 0x0000000400c48947 */ /* 0x000fea0003800000 */
[----:B------:R-:W-:-:S13]  /*2490*/  ISETP.NE.AND P1, PT, R17, RZ, PT ;  /* 0x000000ff1100720c */ /* 0x000fda0003f25270 */
[----:B------:R-:W-:Y:S05]  /*24a0*/  @!P1 BRA `(.L_x_15) ;  /* 0x0000000000f09947 */ /* 0x000fea0003800000 */
[----:B012---:R-:W-:Y:S01]  /*24b0*/  IMAD.SHL.U32 R5, R19, 0x4, RZ ;  /* 0x0000000413057824 */ /* 0x007fe200078e00ff */
[----:B------:R-:W-:-:S04]  /*24c0*/  IADD3 R2, P4, PT, R22, UR16, RZ ;  /* 0x0000001016027c10 */ /* 0x000fc8000ff9e0ff */
[C---:B------:R-:W-:Y:S02]  /*24d0*/  ISETP.EQ.AND P1, PT, R5.reuse, -0xc, PT ;  /* 0xfffffff40500780c */ /* 0x040fe40003f22270 */
[C---:B------:R-:W-:Y:S02]  /*24e0*/  ISETP.EQ.AND P0, PT, R5.reuse, -0x8, PT ;  /* 0xfffffff80500780c */ /* 0x040fe40003f02270 */
[C---:B------:R-:W-:Y:S02]  /*24f0*/  ISETP.EQ.AND P3, PT, R5.reuse, RZ, PT ;  /* 0x000000ff0500720c */ /* 0x040fe40003f62270 */
[C---:B------:R-:W-:Y:S02]  /*2500*/  ISETP.EQ.AND P2, PT, R5.reuse, 0x4, PT ;  /* 0x000000040500780c */ /* 0x040fe40003f42270 */
[----:B------:R-:W-:Y:S02]  /*2510*/  IADD3.X R3, PT, PT, R18, UR17, RZ, P4, !PT ;  /* 0x0000001112037c10 */ /* 0x000fe4000a7fe4ff */
[----:B------:R-:W-:-:S02]  /*2520*/  ISETP.EQ.AND P4, PT, R5, 0x10, PT ;  /* 0x000000100500780c */ /* 0x000fc40003f82270 */
[C---:B------:R-:W-:Y:S01]  /*2530*/  ISETP.EQ.AND P5, PT, R5.reuse, 0x14, PT ;  /* 0x000000140500780c */ /* 0x040fe20003fa2270 */
[----:B------:R-:W-:Y:S01]  /*2540*/  @P1 IMAD.MOV.U32 R0, RZ, RZ, RZ ;  /* 0x000000ffff001224 */ /* 0x000fe200078e00ff */
[C---:B------:R-:W-:Y:S01]  /*2550*/  ISETP.EQ.AND P1, PT, R5.reuse, 0x8, PT ;  /* 0x000000080500780c */ /* 0x040fe20003f22270 */
[----:B------:R-:W-:Y:S01]  /*2560*/  @P0 IMAD.MOV.U32 R16, RZ, RZ, RZ ;  /* 0x000000ffff100224 */ /* 0x000fe200078e00ff */
[----:B------:R-:W-:Y:S01]  /*2570*/  @P0 MOV R0, UR5 ;  /* 0x0000000500000c02 */ /* 0x000fe20008000f00 */
[----:B------:R-:W-:Y:S01]  /*2580*/  @P3 IMAD.MOV.U32 R4, RZ, RZ, RZ ;  /* 0x000000ffff043224 */ /* 0x000fe200078e00ff */
[C---:B------:R-:W-:Y:S01]  /*2590*/  ISETP.EQ.AND P0, PT, R5.reuse, 0xc, PT ;  /* 0x0000000c0500780c */ /* 0x040fe20003f02270 */
[----:B------:R-:W-:Y:S01]  /*25a0*/  @P2 IMAD.U32 R4, RZ, RZ, UR5 ;  /* 0x00000005ff042e24 */ /* 0x000fe2000f8e00ff */
[----:B------:R-:W-:-:S07]  /*25b0*/  ISETP.EQ.AND P6, PT, R5, 0x18, PT ;  /* 0x000000180500780c */ /* 0x000fce0003fc2270 */
[----:B------:R-:W-:-:S04]  /*25c0*/  @P1 IMAD.MOV.U32 R4, RZ, RZ, R10 ;  /* 0x000000ffff041224 */ /* 0x000fc800078e000a */
[----:B------:R-:W-:Y:S01]  /*25d0*/  @P0 MOV R4, R6 ;  /* 0x0000000600040202 */ /* 0x000fe20000000f00 */
[----:B------:R-:W-:Y:S02]  /*25e0*/  @P4 IMAD.MOV.U32 R4, RZ, RZ, R9 ;  /* 0x000000ffff044224 */ /* 0x000fe400078e0009 */
[----:B------:R-:W-:Y:S02]  /*25f0*/  @P5 IMAD.MOV.U32 R4, RZ, RZ, R8 ;  /* 0x000000ffff045224 */ /* 0x000fe400078e0008 */
[----:B------:R-:W-:Y:S01]  /*2600*/  @P6 IMAD.MOV.U32 R4, RZ, RZ, R7 ;  /* 0x000000ffff046224 */ /* 0x000fe200078e0007 */
[----:B------:R-:W-:-:S13]  /*2610*/  ISETP.EQ.AND P6, PT, R5, -0x4, PT ;  /* 0xfffffffc0500780c */ /* 0x000fda0003fc2270 */
[----:B------:R-:W-:Y:S01]  /*2620*/  @P6 MOV R5, RZ ;  /* 0x000000ff00056202 */ /* 0x000fe20000000f00 */
[----:B------:R-:W-:Y:S01]  /*2630*/  @P6 IMAD.U32 R16, RZ, RZ, UR5 ;  /* 0x00000005ff106e24 */ /* 0x000fe2000f8e00ff */
[----:B------:R-:W-:Y:S01]  /*2640*/  @P3 MOV R16, R10 ;  /* 0x0000000a00103202 */ /* 0x000fe20000000f00 */
[----:B------:R-:W-:Y:S02]  /*2650*/  @P3 IMAD.U32 R5, RZ, RZ, UR5 ;  /* 0x00000005ff053e24 */ /* 0x000fe4000f8e00ff */
[----:B------:R-:W-:Y:S02]  /*2660*/  @P2 IMAD.MOV.U32 R5, RZ, RZ, R10 ;  /* 0x000000ffff052224 */ /* 0x000fe400078e000a */
[--C-:B------:R-:W-:Y:S02]  /*2670*/  @P2 IMAD.MOV.U32 R16, RZ, RZ, R6.reuse ;  /* 0x000000ffff102224 */ /* 0x100fe400078e0006 */
[----:B------:R-:W-:Y:S01]  /*2680*/  @P1 IMAD.MOV.U32 R5, RZ, RZ, R6 ;  /* 0x000000ffff051224 */ /* 0x000fe200078e0006 */
[----:B------:R-:W-:Y:S01]  /*2690*/  @P0 MOV R5, R9 ;  /* 0x0000000900050202 */ /* 0x000fe20000000f00 */
[----:B------:R-:W-:-:S02]  /*26a0*/  @P1 IMAD.MOV.U32 R16, RZ, RZ, R9 ;  /* 0x000000ffff101224 */ /* 0x000fc400078e0009 */
[--C-:B------:R-:W-:Y:S01]  /*26b0*/  @P0 IMAD.MOV.U32 R16, RZ, RZ, R8.reuse ;  /* 0x000000ffff100224 */ /* 0x100fe200078e0008 */
[----:B------:R-:W-:Y:S01]  /*26c0*/  @P4 MOV R16, R7 ;  /* 0x0000000700104202 */ /* 0x000fe20000000f00 */
[----:B------:R-:W-:Y:S01]  /*26d0*/  @P4 IMAD.MOV.U32 R5, RZ, RZ, R8 ;  /* 0x000000ffff054224 */ /* 0x000fe200078e0008 */
[----:B------:R-:W-:Y:S01]  /*26e0*/  IADD3 R24, P4, PT, R4, UR14, RZ ;  /* 0x0000000e04187c10 */ /* 0x000fe2000ff9e0ff */
[----:B------:R-:W-:-:S03]  /*26f0*/  @P5 IMAD.MOV.U32 R5, RZ, RZ, R7 ;  /* 0x000000ffff055224 */ /* 0x000fc600078e0007 */
[----:B------:R-:W-:Y:S02]  /*2700*/  LEA.HI.X.SX32 R25, R4, UR15, 0x1, P4 ;  /* 0x0000000f04197c11 */ /* 0x000fe4000a0f0eff */
[----:B------:R-:W-:-:S04]  /*2710*/  IADD3 R14, P4, PT, R5, UR14, RZ ;  /* 0x0000000e050e7c10 */ /* 0x000fc8000ff9e0ff */
[----:B------:R-:W2:Y:S01]  /*2720*/  LDG.E.U8 R25, desc[UR10][R24.64] ;  /* 0x0000000a18197981 */ /* 0x000ea2000c1e1100 */
[----:B------:R-:W-:Y:S02]  /*2730*/  LEA.HI.X.SX32 R15, R5, UR15, 0x1, P4 ;  /* 0x0000000f050f7c11 */ /* 0x000fe4000a0f0eff */
[----:B------:R-:W-:-:S04]  /*2740*/  IADD3 R4, P4, PT, R16, UR14, RZ ;  /* 0x0000000e10047c10 */ /* 0x000fc8000ff9e0ff */
[----:B------:R-:W-:Y:S01]  /*2750*/  LEA.HI.X.SX32 R5, R16, UR15, 0x1, P4 ;  /* 0x0000000f10057c11 */ /* 0x000fe2000a0f0eff */
[----:B--2---:R3:W-:Y:S04]  /*2760*/  STG.E.U8 desc[UR10][R2.64+0x1], R25 ;  /* 0x0000011902007986 */ /* 0x0047e8000c10110a */
[----:B------:R-:W2:Y:S01]  /*2770*/  LDG.E.U8 R15, desc[UR10][R14.64] ;  /* 0x0000000a0e0f7981 */ /* 0x000ea2000c1e1100 */
[----:B------:R-:W-:Y:S02]  /*2780*/  @P6 IMAD.MOV.U32 R0, RZ, RZ, R10 ;  /* 0x000000ffff006224 */ /* 0x000fe400078e000a */
[----:B------:R-:W-:Y:S02]  /*2790*/  @P3 IMAD.MOV.U32 R0, RZ, RZ, R6 ;  /* 0x000000ffff003224 */ /* 0x000fe400078e0006 */
[----:B------:R-:W-:Y:S01]  /*27a0*/  @P2 IMAD.MOV.U32 R0, RZ, RZ, R9 ;  /* 0x000000ffff002224 */ /* 0x000fe200078e0009 */
[----:B------:R-:W-:Y:S01]  /*27b0*/  @P1 MOV R0, R8 ;  /* 0x0000000800001202 */ /* 0x000fe20000000f00 */
[----:B------:R-:W-:Y:S01]  /*27c0*/  @P0 IMAD.MOV.U32 R0, RZ, RZ, R7 ;  /* 0x000000ffff000224 */ /* 0x000fe200078e0007 */
[----:B--2---:R3:W-:Y:S04]  /*27d0*/  STG.E.U8 desc[UR10][R2.64+0x2], R15 ;  /* 0x0000020f02007986 */ /* 0x0047e8000c10110a */
[----:B------:R-:W2:Y:S01]  /*27e0*/  LDG.E.U8 R5, desc[UR10][R4.64] ;  /* 0x0000000a04057981 */ /* 0x000ea2000c1e1100 */
[----:B------:R-:W-:-:S04]  /*27f0*/  IADD3 R26, P0, PT, R0, UR14, RZ ;  /* 0x0000000e001a7c10 */ /* 0x000fc8000ff1e0ff */
[----:B------:R-:W-:Y:S01]  /*2800*/  LEA.HI.X.SX32 R27, R0, UR15, 0x1, P0 ;  /* 0x0000000f001b7c11 */ /* 0x000fe200080f0eff */
[----:B--2---:R3:W-:Y:S05]  /*2810*/  STG.E.U8 desc[UR10][R2.64+0x3], R5 ;  /* 0x0000030502007986 */ /* 0x0047ea000c10110a */
[----:B------:R-:W2:Y:S01]  /*2820*/  LDG.E.U8 R27, desc[UR10][R26.64] ;  /* 0x0000000a1a1b7981 */ /* 0x000ea2000c1e1100 */
[----:B------:R-:W-:Y:S01]  /*2830*/  IADD3 R22, P0, PT, R22, 0x4, RZ ;  /* 0x0000000416167810 */ /* 0x000fe20007f1e0ff */
[----:B------:R-:W-:-:S04]  /*2840*/  VIADD R19, R19, 0x4 ;  /* 0x0000000413137836 */ /* 0x000fc80000000000 */
[----:B------:R-:W-:Y:S01]  /*2850*/  IMAD.X R18, RZ, RZ, R18, P0 ;  /* 0x000000ffff127224 */ /* 0x000fe200000e0612 */
[----:B--2---:R3:W-:Y:S07]  /*2860*/  STG.E.U8 desc[UR10][R2.64+0x4], R27 ;  /* 0x0000041b02007986 */ /* 0x0047ee000c10110a */
.L_x_15:
[----:B------:R-:W-:-:S13]  /*2870*/  ISETP.NE.AND P0, PT, R12, RZ, PT ;  /* 0x000000ff0c00720c */ /* 0x000fda0003f05270 */
[----:B------:R-:W-:Y:S05]  /*2880*/  @!P0 BRA `(.L_x_13) ;  /* 0x0000000000c48947 */ /* 0x000fea0003800000 */
[----:B------:R-:W-:-:S04]  /*2890*/  SHF.L.U32 R19, R19, 0x2, RZ ;  /* 0x0000000213137819 */ /* 0x000fc800000006ff */
[C---:B------:R-:W-:Y:S02]  /*28a0*/  ISETP.EQ.AND P0, PT, R19.reuse, RZ, PT ;  /* 0x000000ff1300720c */ /* 0x040fe40003f02270 */
[C---:B------:R-:W-:Y:S02]  /*28b0*/  ISETP.EQ.AND P1, PT, R19.reuse, 0x4, PT ;  /* 0x000000041300780c */ /* 0x040fe40003f22270 */
[C---:B------:R-:W-:Y:S02]  /*28c0*/  ISETP.EQ.AND P2, PT, R19.reuse, 0x8, PT ;  /* 0x000000081300780c */ /* 0x040fe40003f42270 */
[C---:B------:R-:W-:Y:S02]  /*28d0*/  ISETP.EQ.AND P3, PT, R19.reuse, 0xc, PT ;  /* 0x0000000c1300780c */ /* 0x040fe40003f62270 */
[C---:B------:R-:W-:Y:S02]  /*28e0*/  ISETP.EQ.AND P4, PT, R19.reuse, 0x10, PT ;  /* 0x000000101300780c */ /* 0x040fe40003f82270 */
[----:B------:R-:W-:-:S02]  /*28f0*/  ISETP.EQ.AND P5, PT, R19, 0x14, PT ;  /* 0x000000141300780c */ /* 0x000fc40003fa2270 */
[----:B------:R-:W-:Y:S01]  /*2900*/  ISETP.EQ.AND P6, PT, R19, 0x18, PT ;  /* 0x000000181300780c */ /* 0x000fe20003fc2270 */
[----:B------:R-:W-:Y:S02]  /*2910*/  @P0 IMAD.MOV.U32 R0, RZ, RZ, RZ ;  /* 0x000000ffff000224 */ /* 0x000fe400078e00ff */
[----:B------:R-:W-:Y:S02]  /*2920*/  @P1 IMAD.U32 R0, RZ, RZ, UR5 ;  /* 0x00000005ff001e24 */ /* 0x000fe4000f8e00ff */
[----:B------:R-:W-:Y:S02]  /*2930*/  @P2 MOV R0, R10 ;  /* 0x0000000a00002202 */ /* 0x000fe40000000f00 */
[----:B------:R-:W-:Y:S02]  /*2940*/  @P3 IMAD.MOV.U32 R0, RZ, RZ, R6 ;  /* 0x000000ffff003224 */ /* 0x000fe400078e0006 */
[----:B------:R-:W-:Y:S02]  /*2950*/  @P4 IMAD.MOV.U32 R0, RZ, RZ, R9 ;  /* 0x000000ffff004224 */ /* 0x000fe400078e0009 */
[----:B------:R-:W-:-:S02]  /*2960*/  @P5 MOV R0, R8 ;  /* 0x0000000800005202 */ /* 0x000fc40000000f00 */
[----:B------:R-:W-:-:S05]  /*2970*/  @P6 IMAD.MOV.U32 R0, RZ, RZ, R7 ;  /* 0x000000ffff006224 */ /* 0x000fca00078e0007 */
[----:B-1-3--:R-:W-:-:S04]  /*2980*/  IADD3 R2, P6, PT, R0, UR14, RZ ;  /* 0x0000000e00027c10 */ /* 0x00afc8000ffde0ff */
[----:B0-2---:R-:W-:Y:S02]  /*2990*/  LEA.HI.X.SX32 R3, R0, UR15, 0x1, P6 ;  /* 0x0000000f00037c11 */ /* 0x005fe4000b0f0eff */
[----:B------:R-:W-:-:S04]  /*29a0*/  IADD3 R22, P6, PT, R22, UR16, RZ ;  /* 0x0000001016167c10 */ /* 0x000fc8000ffde0ff */
[----:B------:R-:W2:Y:S01]  /*29b0*/  LDG.E.U8 R3, desc[UR10][R2.64] ;  /* 0x0000000a02037981 */ /* 0x000ea2000c1e1100 */
[----:B------:R-:W-:Y:S02]  /*29c0*/  IADD3.X R23, PT, PT, R18, UR17, RZ, P6, !PT ;  /* 0x0000001112177c10 */ /* 0x000fe4000b7fe4ff */
[----:B------:R-:W-:-:S03]  /*29d0*/  ISETP.NE.AND P6, PT, R12, 0x1, PT ;  /* 0x000000010c00780c */ /* 0x000fc60003fc5270 */
[----:B--2---:R4:W-:Y:S10]  /*29e0*/  STG.E.U8 desc[UR10][R22.64+0x1], R3 ;  /* 0x0000010316007986 */ /* 0x0049f4000c10110a */
[----:B------:R-:W-:Y:S05]  /*29f0*/  @!P6 BRA `(.L_x_13) ;  /* 0x000000000068e947 */ /* 0x000fea0003800000 */
[----:B------:R-:W-:-:S13]  /*2a00*/  ISETP.EQ.AND P6, PT, R19, -0x4, PT ;  /* 0xfffffffc1300780c */ /* 0x000fda0003fc2270 */
[----:B------:R-:W-:Y:S01]  /*2a10*/  @P6 IMAD.MOV.U32 R0, RZ, RZ, RZ ;  /* 0x000000ffff006224 */ /* 0x000fe200078e00ff */
[----:B------:R-:W-:Y:S01]  /*2a20*/  @P0 MOV R0, UR5 ;  /* 0x0000000500000c02 */ /* 0x000fe20008000f00 */
[----:B------:R-:W-:Y:S02]  /*2a30*/  @P1 IMAD.MOV.U32 R0, RZ, RZ, R10 ;  /* 0x000000ffff001224 */ /* 0x000fe400078e000a */
[----:B------:R-:W-:Y:S01]  /*2a40*/  @P2 IMAD.MOV.U32 R0, RZ, RZ, R6 ;  /* 0x000000ffff002224 */ /* 0x000fe200078e0006 */
[----:B------:R-:W-:Y:S01]  /*2a50*/  @P3 MOV R0, R9 ;  /* 0x0000000900003202 */ /* 0x000fe20000000f00 */
[----:B------:R-:W-:Y:S02]  /*2a60*/  @P4 IMAD.MOV.U32 R0, RZ, RZ, R8 ;  /* 0x000000ffff004224 */ /* 0x000fe400078e0008 */
[----:B------:R-:W-:-:S05]  /*2a70*/  @P5 IMAD.MOV.U32 R0, RZ, RZ, R7 ;  /* 0x000000ffff005224 */ /* 0x000fca00078e0007 */
[----:B------:R-:W-:-:S04]  /*2a80*/  IADD3 R2, P5, PT, R0, UR14, RZ ;  /* 0x0000000e00027c10 */ /* 0x000fc8000ffbe0ff */
[----:B----4-:R-:W-:-:S06]  /*2a90*/  LEA.HI.X.SX32 R3, R0, UR15, 0x1, P5 ;  /* 0x0000000f00037c11 */ /* 0x010fcc000a8f0eff */
[----:B------:R-:W2:Y:S01]  /*2aa0*/  LDG.E.U8 R3, desc[UR10][R2.64] ;  /* 0x0000000a02037981 */ /* 0x000ea2000c1e1100 */
[----:B------:R-:W-:-:S03]  /*2ab0*/  ISETP.NE.AND P5, PT, R12, 0x2, PT ;  /* 0x000000020c00780c */ /* 0x000fc60003fa5270 */
[----:B--2---:R0:W-:Y:S10]  /*2ac0*/  STG.E.U8 desc[UR10][R22.64+0x2], R3 ;  /* 0x0000020316007986 */ /* 0x0041f4000c10110a */
[----:B------:R-:W-:Y:S05]  /*2ad0*/  @!P5 BRA `(.L_x_13) ;  /* 0x000000000030d947 */ /* 0x000fea0003800000 */
[----:B------:R-:W-:-:S13]  /*2ae0*/  ISETP.EQ.AND P5, PT, R19, -0x8, PT ;  /* 0xfffffff81300780c */ /* 0x000fda0003fa2270 */
[----:B------:R-:W-:Y:S01]  /*2af0*/  @P5 MOV R0, RZ ;  /* 0x000000ff00005202 */ /* 0x000fe20000000f00 */
[----:B------:R-:W-:Y:S02]  /*2b00*/  @P6 IMAD.U32 R0, RZ, RZ, UR5 ;  /* 0x00000005ff006e24 */ /* 0x000fe4000f8e00ff */
[----:B------:R-:W-:Y:S01]  /*2b10*/  @P0 IMAD.MOV.U32 R0, RZ, RZ, R10 ;  /* 0x000000ffff000224 */ /* 0x000fe200078e000a */
[----:B------:R-:W-:Y:S01]  /*2b20*/  @P1 MOV R0, R6 ;  /* 0x0000000600001202 */ /* 0x000fe20000000f00 */
[----:B------:R-:W-:Y:S02]  /*2b30*/  @P2 IMAD.MOV.U32 R0, RZ, RZ, R9 ;  /* 0x000000ffff002224 */ /* 0x000fe400078e0009 */
[----:B------:R-:W-:Y:S01]  /*2b40*/  @P3 IMAD.MOV.U32 R0, RZ, RZ, R8 ;  /* 0x000000ffff003224 */ /* 0x000fe200078e0008 */
[----:B------:R-:W-:-:S04]  /*2b50*/  @P4 MOV R0, R7 ;  /* 0x0000000700004202 */ /* 0x000fc80000000f00 */
[----:B------:R-:W-:-:S04]  /*2b60*/  IADD3 R2, P0, PT, R0, UR14, RZ ;  /* 0x0000000e00027c10 */ /* 0x000fc8000ff1e0ff */
[----:B0-----:R-:W-:-:S06]  /*2b70*/  LEA.HI.X.SX32 R3, R0, UR15, 0x1, P0 ;  /* 0x0000000f00037c11 */ /* 0x001fcc00080f0eff */
[----:B------:R-:W2:Y:S04]  /*2b80*/  LDG.E.U8 R3, desc[UR10][R2.64] ;  /* 0x0000000a02037981 */ /* 0x000ea8000c1e1100 */
[----:B--2---:R0:W-:Y:S02]  /*2b90*/  STG.E.U8 desc[UR10][R22.64+0x3], R3 ;  /* 0x0000030316007986 */ /* 0x0041e4000c10110a */
.L_x_13:
[----:B------:R-:W5:Y:S01]  /*2ba0*/  LDCU UR8, c[0x0][0x398] ;  /* 0x00007300ff0877ac */ /* 0x000f620008000800 */
[----:B------:R-:W-:-:S05]  /*2bb0*/  VIADD R13, R13, 0x1 ;  /* 0x000000010d0d7836 */ /* 0x000fca0000000000 */
[----:B-----5:R-:W-:-:S13]  /*2bc0*/  ISETP.NE.AND P0, PT, R13, UR8, PT ;  /* 0x000000080d007c0c */ /* 0x020fda000bf05270 */
[----:B------:R-:W-:Y:S05]  /*2bd0*/  @P0 BRA `(.L_x_16) ;  /* 0xffffffe000700947 */ /* 0x000fea000383ffff */
.L_x_8:
[----:B------:R-:W-:Y:S01]  /*2be0*/  UIADD3 UR6, UP1, UPT, UR6, UR8, URZ ;  /* 0x0000000806067290 */ /* 0x000fe2000ff3e0ff */
[----:B------:R-:W-:-:S03]  /*2bf0*/  UMOV UR5, UR4 ;  /* 0x0000000400057c82 */ /* 0x000fc60008000000 */
[----:B------:R-:W-:Y:S01]  /*2c00*/  UIADD3.X UR7, UPT, UPT, URZ, UR7, URZ, UP1, !UPT ;  /* 0x00000007ff077290 */ /* 0x000fe20008ffe4ff */
[----:B------:R-:W-:Y:S11]  /*2c10*/  BRA.U !UP0, `(.L_x_17) ;  /* 0xffffffdd089c7547 */ /* 0x000ff6000b83ffff */
[----:B------:R-:W-:Y:S05]  /*2c20*/  EXIT ;  /* 0x000000000000794d */ /* 0x000fea0003800000 */
.L_x_18:
[----:B------:R-:W-:-:S00]  /*2c30*/  BRA `(.L_x_18) ;  /* 0xfffffffc00fc7947 */ /* 0x000fc0000383ffff */
[----:B------:R-:W-:-:S00]  /*2c40*/  NOP ;  /* 0x0000000000007918 */ /* 0x000fc00000000000 */
        /* <DEDUP_REMOVED lines=11> */
.L_x_51:


//--------------------- .text._Z10bruteforcePcS_S_ix --------------------------
	.section	.text._Z10bruteforcePcS_S_ix,"ax",@progbits
	.align	128
        .global         _Z10bruteforcePcS_S_ix
        .type           _Z10bruteforcePcS_S_ix,@function
        .size           _Z10bruteforcePcS_S_ix,(.L_x_52 - _Z10bruteforcePcS_S_ix)
        .other          _Z10bruteforcePcS_S_ix,@"STO_CUDA_ENTRY STV_DEFAULT"
_Z10bruteforcePcS_S_ix:
.text._Z10bruteforcePcS_S_ix:
[----:B------:R-:W0:Y:S02]  /*0000*/  LDC R1, c[0x0][0x37c] ;  /* 0x0000df00ff017b82 */ /* 0x000e240000000800 */
[----:B0-----:R-:W-:Y:S01]  /*0010*/  VIADD R1, R1, 0xffffff80 ;  /* 0xffffff8001017836 */ /* 0x001fe20000000000 */
[----:B------:R-:W-:Y:S01]  /*0020*/  PRMT R4, RZ, 0x7610, R4 ;  /* 0x00007610ff047816 */ /* 0x000fe20000000004 */
[----:B------:R-:W0:Y:S01]  /*0030*/  LDCU.64 UR6, c[0x0][0x358] ;  /* 0x00006b00ff0677ac */ /* 0x000e220008000a00 */
[----:B------:R-:W-:Y:S01]  /*0040*/  PRMT R5, RZ, 0x7610, R5 ;  /* 0x00007610ff057816 */ /* 0x000fe20000000005 */
[----:B------:R-:W1:Y:S01]  /*0050*/  LDCU.64 UR10, c[0x0][0x380] ;  /* 0x00007000ff0a77ac */ /* 0x000e620008000a00 */
[----:B------:R-:W-:-:S05]  /*0060*/  UMOV UR4, URZ ;  /* 0x000000ff00047c82 */ /* 0x000fca0008000000 */
.L_x_19:
[----:B-1----:R-:W-:-:S04]  /*0070*/  UIADD3 UR5, UP0, UPT, UR4, UR10, URZ ;  /* 0x0000000a04057290 */ /* 0x002fc8000ff1e0ff */
[----:B------:R-:W-:Y:S02]  /*0080*/  UIADD3.X UR8, UPT, UPT, URZ, UR11, URZ, UP0, !UPT ;  /* 0x0000000bff087290 */ /* 0x000fe400087fe4ff */
[----:B------:R-:W-:-:S04]  /*0090*/  IMAD.U32 R2, RZ, RZ, UR5 ;  /* 0x00000005ff027e24 */ /* 0x000fc8000f8e00ff */
[----:B------:R-:W-:-:S05]  /*00a0*/  IMAD.U32 R3, RZ, RZ, UR8 ;  /* 0x00000008ff037e24 */ /* 0x000fca000f8e00ff */
[----:B0-----:R-:W2:Y:S01]  /*00b0*/  LDG.E.U8 R2, desc[UR6][R2.64] ;  /* 0x0000000602027981 */ /* 0x001ea2000c1e1100 */
[C---:B------:R-:W-:Y:S01]  /*00c0*/  VIADD R6, R5.reuse, 0x1 ;  /* 0x0000000105067836 */ /* 0x040fe20000000000 */
[C---:B------:R-:W-:Y:S01]  /*00d0*/  IADD3 R7, PT, PT, R4.reuse, 0x1, RZ ;  /* 0x0000000104077810 */ /* 0x040fe20007ffe0ff */
[----:B------:R-:W-:Y:S01]  /*00e0*/  IMAD.U32 R0, RZ, RZ, UR4 ;  /* 0x00000004ff007e24 */ /* 0x000fe2000f8e00ff */
[----:B------:R-:W-:Y:S01]  /*00f0*/  UIADD3 UR4, UPT, UPT, UR4, 0x1, URZ ;  /* 0x0000000104047890 */ /* 0x000fe2000fffe0ff */
[----:B------:R-:W-:Y:S02]  /*0100*/  PRMT R10, R4, 0x7610, R10 ;  /* 0x00007610040a7816 */ /* 0x000fe4000000000a */
[----:B------:R-:W-:Y:S02]  /*0110*/  PRMT R11, R5, 0x7610, R11 ;  /* 0x00007610050b7816 */ /* 0x000fe4000000000b */
[----:B------:R-:W-:Y:S02]  /*0120*/  PRMT R4, R7, 0x7610, R4 ;  /* 0x0000761007047816 */ /* 0x000fe40000000004 */
[----:B------:R-:W-:-:S02]  /*0130*/  PRMT R5, R6, 0x7610, R5 ;  /* 0x0000761006057816 */ /* 0x000fc40000000005 */
[----:B--2---:R-:W-:-:S13]  /*0140*/  ISETP.NE.AND P0, PT, R2, RZ, PT ;  /* 0x000000ff0200720c */ /* 0x004fda0003f05270 */
[----:B------:R-:W-:Y:S05]  /*0150*/  @P0 BRA `(.L_x_19) ;  /* 0xfffffffc00c40947 */ /* 0x000fea000383ffff */
[----:B------:R-:W0:Y:S02]  /*0160*/  LDC R13, c[0x0][0x398] ;  /* 0x0000e600ff0d7b82 */ /* 0x000e240000000800 */
[----:B0-----:R-:W-:-:S13]  /*0170*/  ISETP.GE.AND P0, PT, R13, 0x1, PT ;  /* 0x000000010d00780c */ /* 0x001fda0003f06270 */
[----:B------:R-:W-:Y:S05]  /*0180*/  @!P0 BRA `(.L_x_20) ;  /* 0x0000000400b08947 */ /* 0x000fea0003800000 */
[C---:B------:R-:W-:Y:S01]  /*0190*/  ISETP.GE.U32.AND P2, PT, R13.reuse, 0x10, PT ;  /* 0x000000100d00780c */ /* 0x040fe20003f46070 */
[----:B------:R-:W-:Y:S01]  /*01a0*/  IMAD.MOV.U32 R8, RZ, RZ, RZ ;  /* 0x000000ffff087224 */ /* 0x000fe200078e00ff */
[----:B------:R-:W-:-:S11]  /*01b0*/  LOP3.LUT P1, R22, R13, 0xf, RZ, 0xc0, !PT ;  /* 0x0000000f0d167812 */ /* 0x000fd6000782c0ff */
[----:B------:R-:W-:Y:S05]  /*01c0*/  @!P2 BRA `(.L_x_21) ;  /* 0x0000000000a0a947 */ /* 0x000fea0003800000 */
[----:B------:R-:W0:Y:S01]  /*01d0*/  S2UR UR5, SR_CgaCtaId ;  /* 0x00000000000579c3 */ /* 0x000e220000008800 */
[----:B------:R-:W-:Y:S01]  /*01e0*/  LOP3.LUT R8, R13, 0x7ffffff0, RZ, 0xc0, !PT ;  /* 0x7ffffff00d087812 */ /* 0x000fe200078ec0ff */
[----:B------:R-:W-:Y:S01]  /*01f0*/  IMAD.MOV.U32 R9, RZ, RZ, RZ ;  /* 0x000000ffff097224 */ /* 0x000fe200078e00ff */
[----:B------:R-:W-:Y:S01]  /*0200*/  UMOV UR4, 0x400 ;  /* 0x0000040000047882 */ /* 0x000fe20000000000 */
[----:B------:R-:W1:Y:S02]  /*0210*/  LDCU.64 UR8, c[0x0][0x388] ;  /* 0x00007100ff0877ac */ /* 0x000e640008000a00 */
[----:B01----:R-:W-:-:S12]  /*0220*/  ULEA UR4, UR5, UR4, 0x18 ;  /* 0x0000000405047291 */ /* 0x003fd8000f8ec0ff */
.L_x_22:
[----:B------:R-:W-:-:S05]  /*0230*/  IADD3 R2, P2, PT, R9, UR8, RZ ;  /* 0x0000000809027c10 */ /* 0x000fca000ff5e0ff */
[----:B------:R-:W-:-:S05]  /*0240*/  IMAD.X R3, RZ, RZ, UR9, P2 ;  /* 0x00000009ff037e24 */ /* 0x000fca00090e06ff */
[----:B------:R-:W2:Y:S04]  /*0250*/  LDG.E.U8 R5, desc[UR6][R2.64+0x5] ;  /* 0x0000050602057981 */ /* 0x000ea8000c1e1100 */
[----:B------:R-:W2:Y:S04]  /*0260*/  LDG.E.U8 R12, desc[UR6][R2.64+0x4] ;  /* 0x00000406020c7981 */ /* 0x000ea8000c1e1100 */
[----:B------:R-:W3:Y:S04]  /*0270*/  LDG.E.U8 R16, desc[UR6][R2.64+0xf] ;  /* 0x00000f0602107981 */ /* 0x000ee8000c1e1100 */
[----:B------:R-:W3:Y:S04]  /*0280*/  LDG.E.U8 R19, desc[UR6][R2.64+0xe] ;  /* 0x00000e0602137981 */ /* 0x000ee8000c1e1100 */
[----:B------:R-:W4:Y:S04]  /*0290*/  LDG.E.U8 R18, desc[UR6][R2.64+0xd] ;  /* 0x00000d0602127981 */ /* 0x000f28000c1e1100 */
[----:B------:R-:W4:Y:S04]  /*02a0*/  LDG.E.U8 R21, desc[UR6][R2.64+0xc] ;  /* 0x00000c0602157981 */ /* 0x000f28000c1e1100 */
[----:B------:R-:W5:Y:S04]  /*02b0*/  LDG.E.U8 R20, desc[UR6][R2.64+0xb] ;  /* 0x00000b0602147981 */ /* 0x000f68000c1e1100 */
        /* <DEDUP_REMOVED lines=8> */
[----:B------:R-:W5:Y:S01]  /*0340*/  LDG.E.U8 R17, desc[UR6][R2.64] ;  /* 0x0000000602117981 */ /* 0x000f62000c1e1100 */
[----:B--2---:R-:W-:-:S02]  /*0350*/  PRMT R5, R12, 0x3340, R5 ;  /* 0x000033400c057816 */ /* 0x004fc40000000005 */
[----:B---3--:R-:W-:Y:S02]  /*0360*/  PRMT R16, R19, 0x3340, R16 ;  /* 0x0000334013107816 */ /* 0x008fe40000000010 */
[----:B----4-:R-:W-:Y:S02]  /*0370*/  PRMT R21, R21, 0x3340, R18 ;  /* 0x0000334015157816 */ /* 0x010fe40000000012 */
[----:B-----5:R-:W-:Y:S02]  /*0380*/  PRMT R20, R23, 0x3340, R20 ;  /* 0x0000334017147816 */ /* 0x020fe40000000014 */
[----:B------:R-:W-:Y:S02]  /*0390*/  PRMT R25, R25, 0x3340, R24 ;  /* 0x0000334019197816 */ /* 0x000fe40000000018 */
[----:B------:R-:W-:-:S04]  /*03a0*/  PRMT R14, R14, 0x3340, R15 ;  /* 0x000033400e0e7816 */ /* 0x000fc8000000000f */
[----:B------:R-:W-:Y:S02]  /*03b0*/  PRMT R5, R5, 0x5410, R14 ;  /* 0x0000541005057816 */ /* 0x000fe4000000000e */
[----:B------:R-:W-:Y:S02]  /*03c0*/  PRMT R12, R7, 0x3340, R6 ;  /* 0x00003340070c7816 */ /* 0x000fe40000000006 */
[----:B------:R-:W-:Y:S02]  /*03d0*/  PRMT R7, R21, 0x5410, R16 ;  /* 0x0000541015077816 */ /* 0x000fe40000000010 */
[----:B------:R-:W-:Y:S02]  /*03e0*/  PRMT R6, R25, 0x5410, R20 ;  /* 0x0000541019067816 */ /* 0x000fe40000000014 */
[----:B------:R-:W-:-:S04]  /*03f0*/  PRMT R17, R17, 0x3340, R4 ;  /* 0x0000334011117816 */ /* 0x000fc80000000004 */
[----:B------:R-:W-:-:S05]  /*0400*/  PRMT R4, R17, 0x5410, R12 ;  /* 0x0000541011047816 */ /* 0x000fca000000000c */
[----:B------:R0:W-:Y:S02]  /*0410*/  STS.128 [R9+UR4], R4 ;  /* 0x0000000409007988 */ /* 0x0001e40008000c04 */
[----:B0-----:R-:W-:-:S04]  /*0420*/  IADD3 R9, PT, PT, R9, 0x10, RZ ;  /* 0x0000001009097810 */ /* 0x001fc80007ffe0ff */
[----:B------:R-:W-:-:S13]  /*0430*/  ISETP.NE.AND P2, PT, R9, R8, PT ;  /* 0x000000080900720c */ /* 0x000fda0003f45270 */
[----:B------:R-:W-:Y:S05]  /*0440*/  @P2 BRA `(.L_x_22) ;  /* 0xfffffffc00782947 */ /* 0x000fea000383ffff */
.L_x_21:
[----:B------:R-:W-:Y:S05]  /*0450*/  @!P1 BRA `(.L_x_20) ;  /* 0x0000000000fc9947 */ /* 0x000fea0003800000 */
[----:B------:R-:W-:Y:S02]  /*0460*/  ISETP.GE.U32.AND P1, PT, R22, 0x8, PT ;  /* 0x000000081600780c */ /* 0x000fe40003f26070 */
[----:B------:R-:W-:-:S04]  /*0470*/  LOP3.LUT R7, R13, 0x7, RZ, 0xc0, !PT ;  /* 0x000000070d077812 */ /* 0x000fc800078ec0ff */
[----:B------:R-:W-:-:S07]  /*0480*/  ISETP.NE.AND P2, PT, R7, RZ, PT ;  /* 0x000000ff0700720c */ /* 0x000fce0003f45270 */
[----:B------:R-:W-:Y:S06]  /*0490*/  @!P1 BRA `(.L_x_23) ;  /* 0x0000000000609947 */ /* 0x000fec0003800000 */
[----:B------:R-:W0:Y:S02]  /*04a0*/  LDCU.64 UR4, c[0x0][0x388] ;  /* 0x00007100ff0477ac */ /* 0x000e240008000a00 */
[----:B0-----:R-:W-:-:S05]  /*04b0*/  IADD3 R2, P1, PT, R8, UR4, RZ ;  /* 0x0000000408027c10 */ /* 0x001fca000ff3e0ff */
[----:B------:R-:W-:-:S05]  /*04c0*/  IMAD.X R3, RZ, RZ, UR5, P1 ;  /* 0x00000005ff037e24 */ /* 0x000fca00088e06ff */
[----:B------:R-:W2:Y:S04]  /*04d0*/  LDG.E.U8 R4, desc[UR6][R2.64] ;  /* 0x0000000602047981 */ /* 0x000ea8000c1e1100 */
[----:B------:R-:W3:Y:S04]  /*04e0*/  LDG.E.U8 R6, desc[UR6][R2.64+0x1] ;  /* 0x0000010602067981 */ /* 0x000ee8000c1e1100 */
[----:B------:R-:W4:Y:S04]  /*04f0*/  LDG.E.U8 R12, desc[UR6][R2.64+0x2] ;  /* 0x00000206020c7981 */ /* 0x000f28000c1e1100 */
[----:B------:R-:W5:Y:S04]  /*0500*/  LDG.E.U8 R14, desc[UR6][R2.64+0x3] ;  /* 0x00000306020e7981 */ /* 0x000f68000c1e1100 */
[----:B------:R-:W5:Y:S04]  /*0510*/  LDG.E.U8 R16, desc[UR6][R2.64+0x4] ;  /* 0x0000040602107981 */ /* 0x000f68000c1e1100 */
[----:B------:R-:W5:Y:S04]  /*0520*/  LDG.E.U8 R18, desc[UR6][R2.64+0x5] ;  /* 0x0000050602127981 */ /* 0x000f68000c1e1100 */
[----:B------:R-:W5:Y:S04]  /*0530*/  LDG.E.U8 R20, desc[UR6][R2.64+0x6] ;  /* 0x0000060602147981 */ /* 0x000f68000c1e1100 */
[----:B------:R-:W5:Y:S01]  /*0540*/  LDG.E.U8 R22, desc[UR6][R2.64+0x7] ;  /* 0x0000070602167981 */ /* 0x000f62000c1e1100 */
[----:B------:R-:W-:Y:S01]  /*0550*/  MOV R5, 0x400 ;  /* 0x0000040000057802 */ /* 0x000fe20000000f00 */
[----:B------:R-:W0:Y:S03]  /*0560*/  S2R R24, SR_CgaCtaId ;  /* 0x0000000000187919 */ /* 0x000e260000008800 */
[----:B0-----:R-:W-:-:S05]  /*0570*/  LEA R5, R24, R5, 0x18 ;  /* 0x0000000518057211 */ /* 0x001fca00078ec0ff */
[C---:B------:R-:W-:Y:S02]  /*0580*/  IMAD.IADD R5, R8.reuse, 0x1, R5 ;  /* 0x0000000108057824 */ /* 0x040fe400078e0205 */
[----:B------:R-:W-:-:S03]  /*0590*/  VIADD R8, R8, 0x8 ;  /* 0x0000000808087836 */ /* 0x000fc60000000000 */
[----:B--2---:R0:W-:Y:S04]  /*05a0*/  STS.U8 [R5], R4 ;  /* 0x0000000405007388 */ /* 0x0041e80000000000 */
[----:B---3--:R0:W-:Y:S04]  /*05b0*/  STS.U8 [R5+0x1], R6 ;  /* 0x0000010605007388 */ /* 0x0081e80000000000 */
[----:B----4-:R0:W-:Y:S04]  /*05c0*/  STS.U8 [R5+0x2], R12 ;  /* 0x0000020c05007388 */ /* 0x0101e80000000000 */
[----:B-----5:R0:W-:Y:S04]  /*05d0*/  STS.U8 [R5+0x3], R14 ;  /* 0x0000030e05007388 */ /* 0x0201e80000000000 */
[----:B------:R0:W-:Y:S04]  /*05e0*/  STS.U8 [R5+0x4], R16 ;  /* 0x0000041005007388 */ /* 0x0001e80000000000 */
[----:B------:R0:W-:Y:S04]  /*05f0*/  STS.U8 [R5+0x5], R18 ;  /* 0x0000051205007388 */ /* 0x0001e80000000000 */
[----:B------:R0:W-:Y:S04]  /*0600*/  STS.U8 [R5+0x6], R20 ;  /* 0x0000061405007388 */ /* 0x0001e80000000000 */
[----:B------:R0:W-:Y:S02]  /*0610*/  STS.U8 [R5+0x7], R22 ;  /* 0x0000071605007388 */ /* 0x0001e40000000000 */
.L_x_23:
[----:B------:R-:W-:Y:S05]  /*0620*/  @!P2 BRA `(.L_x_20) ;  /* 0x000000000088a947 */ /* 0x000fea0003800000 */
[----:B------:R-:W-:Y:S02]  /*0630*/  ISETP.GE.U32.AND P1, PT, R7, 0x4, PT ;  /* 0x000000040700780c */ /* 0x000fe40003f26070 */
[----:B------:R-:W-:-:S04]  /*0640*/  LOP3.LUT R9, R13, 0x3, RZ, 0xc0, !PT ;  /* 0x000000030d097812 */ /* 0x000fc800078ec0ff */
[----:B------:R-:W-:-:S07]  /*0650*/  ISETP.NE.AND P2, PT, R9, RZ, PT ;  /* 0x000000ff0900720c */ /* 0x000fce0003f45270 */
[----:B------:R-:W-:Y:S06]  /*0660*/  @!P1 BRA `(.L_x_24) ;  /* 0x0000000000409947 */ /* 0x000fec0003800000 */
[----:B------:R-:W1:Y:S02]  /*0670*/  LDCU.64 UR4, c[0x0][0x388] ;  /* 0x00007100ff0477ac */ /* 0x000e640008000a00 */
[----:B-1----:R-:W-:-:S05]  /*0680*/  IADD3 R2, P1, PT, R8, UR4, RZ ;  /* 0x0000000408027c10 */ /* 0x002fca000ff3e0ff */
[----:B------:R-:W-:-:S05]  /*0690*/  IMAD.X R3, RZ, RZ, UR5, P1 ;  /* 0x00000005ff037e24 */ /* 0x000fca00088e06ff */
[----:B0-----:R-:W2:Y:S04]  /*06a0*/  LDG.E.U8 R4, desc[UR6][R2.64] ;  /* 0x0000000602047981 */ /* 0x001ea8000c1e1100 */
[----:B------:R-:W3:Y:S04]  /*06b0*/  LDG.E.U8 R12, desc[UR6][R2.64+0x1] ;  /* 0x00000106020c7981 */ /* 0x000ee8000c1e1100 */
[----:B------:R-:W4:Y:S04]  /*06c0*/  LDG.E.U8 R14, desc[UR6][R2.64+0x2] ;  /* 0x00000206020e7981 */ /* 0x000f28000c1e1100 */
[----:B------:R-:W5:Y:S01]  /*06d0*/  LDG.E.U8 R16, desc[UR6][R2.64+0x3] ;  /* 0x0000030602107981 */ /* 0x000f62000c1e1100 */
[----:B------:R-:W-:Y:S01]  /*06e0*/  MOV R5, 0x400 ;  /* 0x0000040000057802 */ /* 0x000fe20000000f00 */
[----:B------:R-:W0:Y:S03]  /*06f0*/  S2R R6, SR_CgaCtaId ;  /* 0x0000000000067919 */ /* 0x000e260000008800 */
[----:B0-----:R-:W-:-:S04]  /*0700*/  LEA R5, R6, R5, 0x18 ;  /* 0x0000000506057211 */ /* 0x001fc800078ec0ff */
[C---:B------:R-:W-:Y:S01]  /*0710*/  IADD3 R5, PT, PT, R8.reuse, R5, RZ ;  /* 0x0000000508057210 */ /* 0x040fe20007ffe0ff */
[----:B------:R-:W-:-:S04]  /*0720*/  VIADD R8, R8, 0x4 ;  /* 0x0000000408087836 */ /* 0x000fc80000000000 */
[----:B--2---:R1:W-:Y:S04]  /*0730*/  STS.U8 [R5], R4 ;  /* 0x0000000405007388 */ /* 0x0043e80000000000 */
[----:B---3--:R1:W-:Y:S04]  /*0740*/  STS.U8 [R5+0x1], R12 ;  /* 0x0000010c05007388 */ /* 0x0083e80000000000 */
[----:B----4-:R1:W-:Y:S04]  /*0750*/  STS.U8 [R5+0x2], R14 ;  /* 0x0000020e05007388 */ /* 0x0103e80000000000 */
[----:B-----5:R1:W-:Y:S02]  /*0760*/  STS.U8 [R5+0x3], R16 ;  /* 0x0000031005007388 */ /* 0x0203e40000000000 */
.L_x_24:
[----:B------:R-:W-:Y:S05]  /*0770*/  @!P2 BRA `(.L_x_20) ;  /* 0x000000000034a947 */ /* 0x000fea0003800000 */
[----:B------:R-:W2:Y:S01]  /*0780*/  S2UR UR5, SR_CgaCtaId ;  /* 0x00000000000579c3 */ /* 0x000ea20000008800 */
[----:B------:R-:W-:Y:S01]  /*0790*/  UMOV UR4, 0x400 ;  /* 0x0000040000047882 */ /* 0x000fe20000000000 */
[----:B------:R-:W3:Y:S01]  /*07a0*/  LDCU.64 UR8, c[0x0][0x388] ;  /* 0x00007100ff0877ac */ /* 0x000ee20008000a00 */
[----:B--2---:R-:W-:-:S03]  /*07b0*/  ULEA UR5, UR5, UR4, 0x18 ;  /* 0x0000000405057291 */ /* 0x004fc6000f8ec0ff */
[----:B---3--:R-:W-:-:S09]  /*07c0*/  UMOV UR4, URZ ;  /* 0x000000ff00047c82 */ /* 0x008fd20008000000 */
.L_x_25:
[----:B------:R-:W-:-:S05]  /*07d0*/  IADD3 R2, P1, PT, R8, UR8, RZ ;  /* 0x0000000808027c10 */ /* 0x000fca000ff3e0ff */
[----:B------:R-:W-:-:S06]  /*07e0*/  IMAD.X R3, RZ, RZ, UR9, P1 ;  /* 0x00000009ff037e24 */ /* 0x000fcc00088e06ff */
[----:B------:R-:W2:Y:S01]  /*07f0*/  LDG.E.U8 R3, desc[UR6][R2.64] ;  /* 0x0000000602037981 */ /* 0x000ea2000c1e1100 */
[----:B------:R-:W-:-:S06]  /*0800*/  UIADD3 UR4, UPT, UPT, UR4, 0x1, URZ ;  /* 0x0000000104047890 */ /* 0x000fcc000fffe0ff */
[----:B------:R-:W-:Y:S01]  /*0810*/  ISETP.NE.AND P1, PT, R9, UR4, PT ;  /* 0x0000000409007c0c */ /* 0x000fe2000bf25270 */
[----:B--2---:R2:W-:Y:S02]  /*0820*/  STS.U8 [R8+UR5], R3 ;  /* 0x0000000308007988 */ /* 0x0045e40008000005 */
[----:B--2---:R-:W-:-:S10]  /*0830*/  VIADD R8, R8, 0x1 ;  /* 0x0000000108087836 */ /* 0x004fd40000000000 */
[----:B------:R-:W-:Y:S05]  /*0840*/  @P1 BRA `(.L_x_25) ;  /* 0xfffffffc00e01947 */ /* 0x000fea000383ffff */
.L_x_20:
[----:B------:R-:W2:Y:S01]  /*0850*/  I2F.U32.RP R3, R13 ;  /* 0x0000000d00037306 */ /* 0x000ea20000209000 */
[----:B------:R-:W3:Y:S01]  /*0860*/  S2R R9, SR_TID.X ;  /* 0x0000000000097919 */ /* 0x000ee20000002100 */
[----:B------:R-:W4:Y:S01]  /*0870*/  S2UR UR4, SR_CTAID.X ;  /* 0x00000000000479c3 */ /* 0x000f220000002500 */
[----:B------:R-:W-:Y:S02]  /*0880*/  IMAD.MOV.U32 R8, RZ, RZ, RZ ;  /* 0x000000ffff087224 */ /* 0x000fe400078e00ff */
[----:B------:R-:W-:-:S03]  /*0890*/  IMAD R2, R13, R13, RZ ;  /* 0x0000000d0d027224 */ /* 0x000fc600078e02ff */
[----:B--2---:R-:W0:Y:S02]  /*08a0*/  MUFU.RCP R3, R3 ;  /* 0x0000000300037308 */ /* 0x004e240000001000 */
[----:B0-----:R-:W-:Y:S01]  /*08b0*/  VIADD R6, R3, 0xffffffe ;  /* 0x0ffffffe03067836 */ /* 0x001fe20000000000 */
[----:B---3--:R0:W-:Y:S01]  /*08c0*/  STL.64 [R1+0x68], R8 ;  /* 0x0000680801007387 */ /* 0x0081e20000100a00 */
[----:B------:R-:W-:-:S04]  /*08d0*/  IMAD R3, R2, R13, RZ ;  /* 0x0000000d02037224 */ /* 0x000fc800078e02ff */
[----:B------:R2:W1:Y:S01]  /*08e0*/  F2I.FTZ.U32.TRUNC.NTZ R7, R6 ;  /* 0x0000000600077305 */ /* 0x000462000021f000 */
[----:B----4-:R-:W-:Y:S01]  /*08f0*/  ISETP.LE.U32.AND P1, PT, R3, UR4, PT ;  /* 0x0000000403007c0c */ /* 0x010fe2000bf23070 */
[----:B--2---:R-:W-:Y:S01]  /*0900*/  IMAD.MOV.U32 R6, RZ, RZ, RZ ;  /* 0x000000ffff067224 */ /* 0x004fe200078e00ff */
[----:B-1----:R-:W-:-:S05]  /*0910*/  IADD3 R4, PT, PT, RZ, -R7, RZ ;  /* 0x80000007ff047210 */ /* 0x002fca0007ffe0ff */
[----:B------:R-:W-:-:S04]  /*0920*/  IMAD R4, R4, R13, RZ ;  /* 0x0000000d04047224 */ /* 0x000fc800078e02ff */
[----:B------:R-:W-:-:S06]  /*0930*/  IMAD.HI.U32 R4, R7, R4, R6 ;  /* 0x0000000407047227 */ /* 0x000fcc00078e0006 */
[----:B------:R-:W-:-:S04]  /*0940*/  IMAD.HI.U32 R4, R4, UR4, RZ ;  /* 0x0000000404047c27 */ /* 0x000fc8000f8e00ff */
[----:B------:R-:W-:Y:S01]  /*0950*/  IMAD.MOV R4, RZ, RZ, -R4 ;  /* 0x000000ffff047224 */ /* 0x000fe200078e0a04 */
[----:B0-----:R-:W-:Y:S06]  /*0960*/  @!P1 BRA `(.L_x_26) ;  /* 0x00000000008c9947 */ /* 0x001fec0003800000 */
[----:B------:R-:W0:Y:S01]  /*0970*/  I2F.U32.RP R5, R3 ;  /* 0x0000000300057306 */ /* 0x000e220000209000 */
[----:B------:R-:W-:Y:S02]  /*0980*/  IADD3 R15, PT, PT, RZ, -R3, RZ ;  /* 0x80000003ff0f7210 */ /* 0x000fe40007ffe0ff */
[----:B------:R-:W-:-:S05]  /*0990*/  ISETP.NE.U32.AND P3, PT, R3, RZ, PT ;  /* 0x000000ff0300720c */ /* 0x000fca0003f65070 */
[----:B------:R-:W1:Y:S08]  /*09a0*/  I2F.U32.RP R9, R13 ;  /* 0x0000000d00097306 */ /* 0x000e700000209000 */
[----:B0-----:R-:W0:Y:S08]  /*09b0*/  MUFU.RCP R5, R5 ;  /* 0x0000000500057308 */ /* 0x001e300000001000 */
[----:B-1----:R-:W-:Y:S01]  /*09c0*/  MUFU.RCP R9, R9 ;  /* 0x0000000900097308 */ /* 0x002fe20000001000 */
[----:B0-----:R-:W-:-:S07]  /*09d0*/  VIADD R6, R5, 0xffffffe ;  /* 0x0ffffffe05067836 */ /* 0x001fce0000000000 */
[----:B------:R0:W1:Y:S02]  /*09e0*/  F2I.FTZ.U32.TRUNC.NTZ R7, R6 ;  /* 0x0000000600077305 */ /* 0x000064000021f000 */
[----:B0-----:R-:W-:Y:S02]  /*09f0*/  IMAD.MOV.U32 R6, RZ, RZ, RZ ;  /* 0x000000ffff067224 */ /* 0x001fe400078e00ff */
        /* <DEDUP_REMOVED lines=18> */
[----:B------:R-:W-:-:S04]  /*0b20*/  IMAD.HI.U32 R7, R7, R8, RZ ;  /* 0x0000000807077227 */ /* 0x000fc800078e00ff */
[----:B------:R-:W-:-:S04]  /*0b30*/  IMAD.MOV R7, RZ, RZ, -R7 ;  /* 0x000000ffff077224 */ /* 0x000fc800078e0a07 */
[----:B------:R-:W-:-:S05]  /*0b40*/  IMAD R6, R13, R7, R8 ;  /* 0x000000070d067224 */ /* 0x000fca00078e0208 */
[----:B------:R-:W-:-:S13]  /*0b50*/  ISETP.GE.U32.AND P1, PT, R6, R13, PT ;  /* 0x0000000d0600720c */ /* 0x000fda0003f26070 */
[----:B------:R-:W-:-:S04]  /*0b60*/  @P1 IADD3 R6, PT, PT, R6, -R13, RZ ;  /* 0x8000000d06061210 */ /* 0x000fc80007ffe0ff */
[----:B------:R-:W-:-:S13]  /*0b70*/  ISETP.GE.U32.AND P1, PT, R6, R13, PT ;  /* 0x0000000d0600720c */ /* 0x000fda0003f26070 */
[----:B------:R-:W-:Y:S01]  /*0b80*/  @P1 IMAD.IADD R6, R6, 0x1, -R13 ;  /* 0x0000000106061824 */ /* 0x000fe200078e0a0d */
[----:B------:R-:W-:-:S07]  /*0b90*/  @!P2 LOP3.LUT R6, RZ, R13, RZ, 0x33, !PT ;  /* 0x0000000dff06a212 */ /* 0x000fce00078e33ff */
.L_x_26:
[----:B------:R0:W-:Y:S01]  /*0ba0*/  STL [R1+0x7c], R6 ;  /* 0x00007c0601007387 */ /* 0x0001e20000100800 */
[----:B------:R-:W-:Y:S01]  /*0bb0*/  IMAD R4, R13, R4, UR4 ;  /* 0x000000040d047e24 */ /* 0x000fe2000f8e0204 */
[----:B------:R-:W-:Y:S01]  /*0bc0*/  ISETP.LE.U32.AND P1, PT, R2, UR4, PT ;  /* 0x0000000402007c0c */ /* 0x000fe2000bf23070 */
[----:B------:R-:W-:-:S03]  /*0bd0*/  IMAD.MOV.U32 R8, RZ, RZ, RZ ;  /* 0x000000ffff087224 */ /* 0x000fc600078e00ff */
[----:B------:R-:W-:-:S13]  /*0be0*/  ISETP.GE.U32.AND P2, PT, R4, R13, PT ;  /* 0x0000000d0400720c */ /* 0x000fda0003f46070 */
[----:B------:R-:W-:Y:S01]  /*0bf0*/  @P2 IMAD.IADD R4, R4, 0x1, -R13 ;  /* 0x0000000104042824 */ /* 0x000fe200078e0a0d */
        /* <DEDUP_REMOVED lines=18> */
[----:B------:R-:W-:Y:S02]  /*0d20*/  ISETP.GE.U32.AND P1, PT, R3, R2, PT ;  /* 0x000000020300720c */ /* 0x000fe40003f26070 */
[----:B-1----:R-:W-:-:S11]  /*0d30*/  IADD3 R12, PT, PT, RZ, -R7, RZ ;  /* 0x80000007ff0c7210 */ /* 0x002fd60007ffe0ff */
[----:B------:R-:W-:Y:S02]  /*0d40*/  @P1 IMAD.IADD R3, R3, 0x1, -R2 ;  /* 0x0000000103031824 */ /* 0x000fe400078e0a02 */
[----:B------:R-:W-:-:S03]  /*0d50*/  @P1 VIADD R8, R8, 0x1 ;  /* 0x0000000108081836 */ /* 0x000fc60000000000 */
[----:B------:R-:W-:Y:S01]  /*0d60*/  ISETP.GE.U32.AND P2, PT, R3, R2, PT ;  /* 0x000000020300720c */ /* 0x000fe20003f46070 */
[----:B------:R-:W-:-:S04]  /*0d70*/  IMAD R3, R12, R13, RZ ;  /* 0x0000000d0c037224 */ /* 0x000fc800078e02ff */
[----:B------:R-:W-:-:S08]  /*0d80*/  IMAD.HI.U32 R3, R7, R3, R6 ;  /* 0x0000000307037227 */ /* 0x000fd000078e0006 */
        /* <DEDUP_REMOVED lines=11> */
.L_x_27:
[----:B------:R0:W-:Y:S01]  /*0e40*/  STL [R1+0x78], R8 ;  /* 0x0000780801007387 */ /* 0x0001e20000100800 */
[C---:B------:R-:W-:Y:S01]  /*0e50*/  ISETP.LE.U32.AND P1, PT, R13.reuse, UR4, PT ;  /* 0x000000040d007c0c */ /* 0x040fe2000bf23070 */
[----:B------:R-:W-:Y:S01]  /*0e60*/  IMAD.MOV.U32 R5, RZ, RZ, RZ ;  /* 0x000000ffff057224 */ /* 0x000fe200078e00ff */
[----:B------:R-:W-:Y:S02]  /*0e70*/  ISETP.GE.U32.AND P2, PT, R4, R13, PT ;  /* 0x0000000d0400720c */ /* 0x000fe40003f46070 */
[----:B------:R-:W-:-:S11]  /*0e80*/  ISETP.NE.U32.AND P3, PT, R13, RZ, PT ;  /* 0x000000ff0d00720c */ /* 0x000fd60003f65070 */
[----:B------:R-:W-:Y:S02]  /*0e90*/  @P2 IMAD.IADD R4, R4, 0x1, -R13 ;  /* 0x0000000104042824 */ /* 0x000fe400078e0a0d */
[----:B------:R-:W-:Y:S01]  /*0ea0*/  @!P3 LOP3.LUT R4, RZ, R13, RZ, 0x33, !PT ;  /* 0x0000000dff04b212 */ /* 0x000fe200078e33ff */
[----:B0-----:R-:W-:Y:S06]  /*0eb0*/  @!P1 BRA `(.L_x_28) ;  /* 0x00000000006c9947 */ /* 0x001fec0003800000 */
[----:B------:R-:W0:Y:S08]  /*0ec0*/  I2F.U32.RP R5, R13 ;  /* 0x0000000d00057306 */ /* 0x000e300000209000 */
[----:B0-----:R-:W0:Y:S02]  /*0ed0*/  MUFU.RCP R5, R5 ;  /* 0x0000000500057308 */ /* 0x001e240000001000 */
[----:B0-----:R-:W-:Y:S01]  /*0ee0*/  VIADD R3, R5, 0xffffffe ;  /* 0x0ffffffe05037836 */ /* 0x001fe20000000000 */
[----:B------:R-:W-:-:S05]  /*0ef0*/  LOP3.LUT R5, RZ, R13, RZ, 0x33, !PT ;  /* 0x0000000dff057212 */ /* 0x000fca00078e33ff */
[----:B------:R-:W0:Y:S02]  /*0f00*/  F2I.FTZ.U32.TRUNC.NTZ R3, R3 ;  /* 0x0000000300037305 */ /* 0x000e24000021f000 */
[----:B0-----:R-:W-:-:S05]  /*0f10*/  IADD3 R2, PT, PT, RZ, -R3, RZ ;  /* 0x80000003ff027210 */ /* 0x001fca0007ffe0ff */
[----:B------:R-:W-:Y:S02]  /*0f20*/  IMAD R7, R2, R13, RZ ;  /* 0x0000000d02077224 */ /* 0x000fe400078e02ff */
[----:B------:R-:W-:-:S04]  /*0f30*/  IMAD.MOV.U32 R2, RZ, RZ, RZ ;  /* 0x000000ffff027224 */ /* 0x000fc800078e00ff */
[----:B------:R-:W-:-:S06]  /*0f40*/  IMAD.HI.U32 R7, R3, R7, R2 ;  /* 0x0000000703077227 */ /* 0x000fcc00078e0002 */
[----:B------:R-:W-:-:S04]  /*0f50*/  IMAD.HI.U32 R2, R7, UR4, RZ ;  /* 0x0000000407027c27 */ /* 0x000fc8000f8e00ff */
[----:B------:R-:W-:-:S04]  /*0f60*/  IMAD.MOV R6, RZ, RZ, -R2 ;  /* 0x000000ffff067224 */ /* 0x000fc800078e0a02 */
[----:B------:R-:W-:-:S05]  /*0f70*/  IMAD R6, R13, R6, UR4 ;  /* 0x000000040d067e24 */ /* 0x000fca000f8e0206 */
[----:B------:R-:W-:-:S13]  /*0f80*/  ISETP.GE.U32.AND P1, PT, R6, R13, PT ;  /* 0x0000000d0600720c */ /* 0x000fda0003f26070 */
[----:B------:R-:W-:Y:S02]  /*0f90*/  @P1 IMAD.IADD R6, R6, 0x1, -R13 ;  /* 0x0000000106061824 */ /* 0x000fe400078e0a0d */
[----:B------:R-:W-:Y:S01]  /*0fa0*/  @P1 VIADD R2, R2, 0x1 ;  /* 0x0000000102021836 */ /* 0x000fe20000000000 */
[----:B------:R-:W-:Y:S02]  /*0fb0*/  ISETP.NE.U32.AND P1, PT, R13, RZ, PT ;  /* 0x000000ff0d00720c */ /* 0x000fe40003f25070 */
        /* <DEDUP_REMOVED lines=11> */
.L_x_28:
[----:B------:R0:W-:Y:S01]  /*1070*/  STL.64 [R1+0x70], R4 ;  /* 0x0000700401007387 */ /* 0x0001e20000100a00 */
[----:B------:R-:W-:-:S03]  /*1080*/  VIADD R2, R1, 0x64 ;  /* 0x0000006401027836 */ /* 0x000fc60000000000 */
[----:B------:R0:W-:Y:S01]  /*1090*/  STL [R1+0x64], RZ ;  /* 0x000064ff01007387 */ /* 0x0001e20000100800 */
[----:B------:R-:W-:Y:S05]  /*10a0*/  @!P0 EXIT ;  /* 0x000000000000894d */ /* 0x000fea0003800000 */
[----:B------:R-:W-:Y:S01]  /*10b0*/  ISETP.NE.AND P0, PT, R0, RZ, PT ;  /* 0x000000ff0000720c */ /* 0x000fe20003f05270 */
[----:B------:R-:W-:Y:S01]  /*10c0*/  BSSY.RECONVERGENT B0, `(.L_x_29) ;  /* 0x00000fb000007945 */ /* 0x000fe20003800200 */
[----:B0-----:R-:W-:-:S11]  /*10d0*/  IADD3 R5, PT, PT, R1, R0, RZ ;  /* 0x0000000001057210 */ /* 0x001fd60007ffe0ff */
[----:B------:R-:W-:Y:S05]  /*10e0*/  @!P0 BRA `(.L_x_30) ;  /* 0x0000000c00c88947 */ /* 0x000fea0003800000 */
[----:B------:R-:W-:-:S13]  /*10f0*/  ISETP.NE.AND P0, PT, R0, 0x1, PT ;  /* 0x000000010000780c */ /* 0x000fda0003f05270 */
[----:B------:R-:W-:Y:S05]  /*1100*/  @P0 BRA `(.L_x_31) ;  /* 0x0000000000600947 */ /* 0x000fea0003800000 */
[----:B------:R-:W0:Y:S01]  /*1110*/  S2UR UR5, SR_CgaCtaId ;  /* 0x00000000000579c3 */ /* 0x000e220000008800 */
[----:B------:R-:W-:Y:S01]  /*1120*/  IMAD.MOV.U32 R4, RZ, RZ, RZ ;  /* 0x000000ffff047224 */ /* 0x000fe200078e00ff */
[----:B------:R-:W-:Y:S02]  /*1130*/  UMOV UR4, 0x400 ;  /* 0x0000040000047882 */ /* 0x000fe40000000000 */
[----:B0-----:R-:W-:-:S12]  /*1140*/  ULEA UR4, UR5, UR4, 0x18 ;  /* 0x0000000405047291 */ /* 0x001fd8000f8ec0ff */
.L_x_35:
[----:B------:R-:W0:Y:S08]  /*1150*/  LDC.64 R2, c[0x0][0x380] ;  /* 0x0000e000ff027b82 */ /* 0x000e300000000a00 */
[----:B------:R-:W1:Y:S01]  /*1160*/  LDC R7, c[0x0][0x398] ;  /* 0x0000e600ff077b82 */ /* 0x000e620000000800 */
[----:B0-----:R0:W5:Y:S01]  /*1170*/  LDG.E.U8 R8, desc[UR6][R2.64] ;  /* 0x0000000602087981 */ /* 0x001162000c1e1100 */
[----:B------:R-:W-:Y:S01]  /*1180*/  BSSY.RELIABLE B1, `(.L_x_32) ;  /* 0x000000c000017945 */ /* 0x000fe20003800100 */
[----:B------:R-:W-:-:S07]  /*1190*/  IMAD.MOV.U32 R6, RZ, RZ, RZ ;  /* 0x000000ffff067224 */ /* 0x000fce00078e00ff */
.L_x_34:
[----:B0-----:R-:W0:Y:S04]  /*11a0*/  LDS.U8 R2, [R6+UR4] ;  /* 0x0000000406027984 */ /* 0x001e280008000000 */
[----:B0-----:R2:W-:Y:S04]  /*11b0*/  STL.U8 [R1], R2 ;  /* 0x0000000201007387 */ /* 0x0015e80000100000 */
[----:B------:R2:W-:Y:S04]  /*11c0*/  STL.U8 [R5], RZ ;  /* 0x000000ff05007387 */ /* 0x0005e80000100000 */
[----:B------:R-:W3:Y:S02]  /*11d0*/  LDL.U8 R3, [R1] ;  /* 0x0000000001037983 */ /* 0x000ee40000100000 */
[----:B---3-5:R-:W-:-:S13]  /*11e0*/  ISETP.NE.AND P0, PT, R8, R3, PT ;  /* 0x000000030800720c */ /* 0x028fda0003f05270 */
[----:B------:R-:W-:Y:S05]  /*11f0*/  @!P0 BREAK.RELIABLE B1 ;  /* 0x0000000000018942 */ /* 0x000fea0003800100 */
[----:B--2---:R-:W-:Y:S05]  /*1200*/  @!P0 BRA `(.L_x_33) ;  /* 0x0000000c00988947 */ /* 0x004fea0003800000 */
[----:B------:R-:W-:-:S05]  /*1210*/  VIADD R6, R6, 0x1 ;  /* 0x0000000106067836 */ /* 0x000fca0000000000 */
[----:B-1----:R-:W-:-:S13]  /*1220*/  ISETP.NE.AND P0, PT, R6, R7, PT ;  /* 0x000000070600720c */ /* 0x002fda0003f05270 */
[----:B------:R-:W-:Y:S05]  /*1230*/  @P0 BRA `(.L_x_34) ;  /* 0xfffffffc00d80947 */ /* 0x000fea000383ffff */
[----:B------:R-:W-:Y:S05]  /*1240*/  BSYNC.RELIABLE B1 ;  /* 0x0000000000017941 */ /* 0x000fea0003800100 */
.L_x_32:
[----:B------:R-:W-:-:S05]  /*1250*/  VIADD R4, R4, 0x1 ;  /* 0x0000000104047836 */ /* 0x000fca0000000000 */
[----:B------:R-:W-:-:S13]  /*1260*/  ISETP.GE.AND P0, PT, R4, R7, PT ;  /* 0x000000070400720c */ /* 0x000fda0003f06270 */
[----:B------:R-:W-:Y:S05]  /*1270*/  @!P0 BRA `(.L_x_35) ;  /* 0xfffffffc00b48947 */ /* 0x000fea000383ffff */
[----:B------:R-:W-:Y:S05]  /*1280*/  EXIT ;  /* 0x000000000000794d */ /* 0x000fea0003800000 */
.L_x_31:
[----:B------:R-:W-:Y:S01]  /*1290*/  VIADD R10, R10, 0xffffffff ;  /* 0xffffffff0a0a7836 */ /* 0x000fe20000000000 */
[----:B------:R-:W-:-:S04]  /*12a0*/  IADD3 R7, PT, PT, R11, -0x1, RZ ;  /* 0xffffffff0b077810 */ /* 0x000fc80007ffe0ff */
[----:B------:R-:W-:Y:S02]  /*12b0*/  LOP3.LUT R10, R10, 0xffff, RZ, 0xc0, !PT ;  /* 0x0000ffff0a0a7812 */ /* 0x000fe400078ec0ff */
[----:B------:R-:W-:Y:S02]  /*12c0*/  LOP3.LUT R7, R7, 0xffff, RZ, 0xc0, !PT ;  /* 0x0000ffff07077812 */ /* 0x000fe400078ec0ff */
[C---:B------:R-:W-:Y:S02]  /*12d0*/  LOP3.LUT R4, R10.reuse, 0x7, RZ, 0xc0, !PT ;  /* 0x000000070a047812 */ /* 0x040fe400078ec0ff */
[----:B------:R-:W-:Y:S02]  /*12e0*/  LOP3.LUT R3, R7, 0xf, RZ, 0xc0, !PT ;  /* 0x0000000f07037812 */ /* 0x000fe400078ec0ff */
[----:B------:R-:W-:Y:S01]  /*12f0*/  LOP3.LUT R8, R10, 0x3, RZ, 0xc0, !PT ;  /* 0x000000030a087812 */ /* 0x000fe200078ec0ff */
[----:B------:R-:W-:Y:S02]  /*1300*/  VIADD R4, R4, 0xffffffff ;  /* 0xffffffff04047836 */ /* 0x000fe40000000000 */
[----:B------:R-:W-:-:S03]  /*1310*/  VIADD R3, R3, 0xffffffff ;  /* 0xffffffff03037836 */ /* 0x000fc60000000000 */
[----:B------:R-:W-:Y:S01]  /*1320*/  ISETP.GE.U32.AND P1, PT, R4, 0x3, PT ;  /* 0x000000030400780c */ /* 0x000fe20003f26070 */
[----:B------:R-:W-:Y:S01]  /*1330*/  IMAD.MOV.U32 R4, RZ, RZ, RZ ;  /* 0x000000ffff047224 */ /* 0x000fe200078e00ff */
[----:B------:R-:W-:-:S13]  /*1340*/  ISETP.GE.U32.AND P0, PT, R3, 0x7, PT ;  /* 0x000000070300780c */ /* 0x000fda0003f06070 */
.L_x_47:
[----:B------:R-:W-:Y:S01]  /*1350*/  HFMA2 R9, -RZ, RZ, 0, 0 ;  /* 0x00000000ff097431 */ /* 0x000fe200000001ff */
[----:B-1----:R-:W-:Y:S06]  /*1360*/  BSSY.RELIABLE B1, `(.L_x_36) ;  /* 0x00000c5000017945 */ /* 0x002fec0003800100 */
.L_x_46:
[----:B------:R-:W0:Y:S01]  /*1370*/  S2R R3, SR_CgaCtaId ;  /* 0x0000000000037919 */ /* 0x000e220000008800 */
[----:B------:R-:W-:-:S04]  /*1380*/  MOV R10, 0x400 ;  /* 0x00000400000a7802 */ /* 0x000fc80000000f00 */
[----:B0-----:R-:W-:Y:S01]  /*1390*/  LEA R10, R3, R10, 0x18 ;  /* 0x0000000a030a7211 */ /* 0x001fe200078ec0ff */
[----:B------:R-:W-:-:S04]  /*13a0*/  VIADD R3, R0, 0xfffffffe ;  /* 0xfffffffe00037836 */ /* 0x000fc80000000000 */
[----:B------:R-:W-:Y:S01]  /*13b0*/  IMAD.IADD R6, R10, 0x1, R9 ;  /* 0x000000010a067824 */ /* 0x000fe200078e0209 */
[----:B------:R-:W-:Y:S01]  /*13c0*/  ISETP.GE.U32.AND P2, PT, R3, 0xf, PT ;  /* 0x0000000f0300780c */ /* 0x000fe20003f46070 */
[----:B------:R-:W-:-:S04]  /*13d0*/  IMAD.MOV.U32 R3, RZ, RZ, 0x1 ;  /* 0x00000001ff037424 */ /* 0x000fc800078e00ff */
[----:B------:R-:W0:Y:S04]  /*13e0*/  LDS.U8 R6, [R6] ;  /* 0x0000000006067984 */ /* 0x000e280000000000 */
[----:B0-----:R0:W-:Y:S04]  /*13f0*/  STL.U8 [R1], R6 ;  /* 0x0000000601007387 */ /* 0x0011e80000100000 */
[----:B-1----:R-:W-:Y:S05]  /*1400*/  @!P2 BRA `(.L_x_37) ;  /* 0x000000040040a947 */ /* 0x002fea0003800000 */
[----:B------:R-:W-:Y:S01]  /*1410*/  VIADD R3, R0, 0xffffffff ;  /* 0xffffffff00037836 */ /* 0x000fe20000000000 */
[----:B------:R-:W-:Y:S01]  /*1420*/  BSSY.RECONVERGENT B2, `(.L_x_38) ;  /* 0x000004d000027945 */ /* 0x000fe20003800200 */
[C---:B0-----:R-:W-:Y:S01]  /*1430*/  IADD3 R6, PT, PT, R1.reuse, 0x8, RZ ;  /* 0x0000000801067810 */ /* 0x041fe20007ffe0ff */
[----:B------:R-:W-:Y:S02]  /*1440*/  VIADD R11, R1, 0x84 ;  /* 0x00000084010b7836 */ /* 0x000fe40000000000 */
[----:B------:R-:W-:Y:S01]  /*1450*/  LOP3.LUT R12, R3, 0xfffffff0, RZ, 0xc0, !PT ;  /* 0xfffffff0030c7812 */ /* 0x000fe200078ec0ff */
[----:B------:R-:W-:-:S04]  /*1460*/  IMAD.MOV.U32 R3, RZ, RZ, RZ ;  /* 0x000000ffff037224 */ /* 0x000fc800078e00ff */
[----:B------:R-:W-:-:S07]  /*1470*/  IMAD.MOV R12, RZ, RZ, -R12 ;  /* 0x000000ffff0c7224 */ /* 0x000fce00078e0a0c */
.L_x_39:
[----:B------:R-:W2:Y:S02]  /*1480*/  LDL R13, [R11+-0x1c] ;  /* 0xffffe4000b0d7983 */ /* 0x000ea40000100800 */
[----:B--2---:R-:W-:-:S06]  /*1490*/  IMAD.IADD R13, R10, 0x1, R13 ;  /* 0x000000010a0d7824 */ /* 0x004fcc00078e020d */
[----:B------:R-:W0:Y:S04]  /*14a0*/  LDS.U8 R13, [R13] ;  /* 0x000000000d0d7984 */ /* 0x000e280000000000 */
[----:B0-----:R-:W-:Y:S04]  /*14b0*/  STL.U8 [R6+-0x7], R13 ;  /* 0xfffff90d06007387 */ /* 0x001fe80000100000 */
[----:B------:R-:W2:Y:S04]  /*14c0*/  LDL R15, [R11+-0x18] ;  /* 0xffffe8000b0f7983 */ /* 0x000ea80000100800 */
[----:B------:R-:W3:Y:S01]  /*14d0*/  LDL R17, [R11+-0x14] ;  /* 0xffffec000b117983 */ /* 0x000ee20000100800 */
[C---:B--2---:R-:W-:Y:S01]  /*14e0*/  IADD3 R15, PT, PT, R10.reuse, R15, RZ ;  /* 0x0000000f0a0f7210 */ /* 0x044fe20007ffe0ff */
[----:B---3--:R-:W-:-:S05]  /*14f0*/  IMAD.IADD R17, R10, 0x1, R17 ;  /* 0x000000010a117824 */ /* 0x008fca00078e0211 */
[----:B------:R-:W-:Y:S04]  /*1500*/  LDS.U8 R15, [R15] ;  /* 0x000000000f0f7984 */ /* 0x000fe80000000000 */
[----:B------:R-:W0:Y:S02]  /*1510*/  LDS.U8 R14, [R17] ;  /* 0x00000000110e7984 */ /* 0x000e240000000000 */
[----:B0-----:R-:W-:-:S05]  /*1520*/  PRMT R25, R14, 0x7604, R15 ;  /* 0x000076040e197816 */ /* 0x001fca000000000f */
[----:B------:R-:W-:Y:S04]  /*1530*/  STL.U16 [R6+-0x6], R25 ;  /* 0xfffffa1906007387 */ /* 0x000fe80000100400 */
[----:B------:R-:W2:Y:S04]  /*1540*/  LDL R21, [R11+-0xc] ;  /* 0xfffff4000b157983 */ /* 0x000ea80000100800 */
[----:B------:R-:W3:Y:S04]  /*1550*/  LDL R23, [R11+-0x4] ;  /* 0xfffffc000b177983 */ /* 0x000ee80000100800 */
[----:B------:R-:W4:Y:S04]  /*1560*/  LDL R19, [R11+-0x10] ;  /* 0xfffff0000b137983 */ /* 0x000f280000100800 */
[----:B------:R-:W5:Y:S01]  /*1570*/  LDL R13, [R11+-0x8] ;  /* 0xfffff8000b0d7983 */ /* 0x000f620000100800 */
[C---:B--2---:R-:W-:Y:S01]  /*1580*/  IMAD.IADD R21, R10.reuse, 0x1, R21 ;  /* 0x000000010a157824 */ /* 0x044fe200078e0215 */
[----:B---3--:R-:W-:-:S05]  /*1590*/  IADD3 R23, PT, PT, R10, R23, RZ ;  /* 0x000000170a177210 */ /* 0x008fca0007ffe0ff */
[----:B------:R-:W-:Y:S01]  /*15a0*/  LDS.U8 R21, [R21] ;  /* 0x0000000015157984 */ /* 0x000fe20000000000 */
[----:B----4-:R-:W-:-:S03]  /*15b0*/  IMAD.IADD R19, R10, 0x1, R19 ;  /* 0x000000010a137824 */ /* 0x010fc600078e0213 */
[----:B------:R-:W-:Y:S01]  /*15c0*/  LDS.U8 R23, [R23] ;  /* 0x0000000017177984 */ /* 0x000fe20000000000 */
[----:B-----5:R-:W-:-:S03]  /*15d0*/  IMAD.IADD R13, R10, 0x1, R13 ;  /* 0x000000010a0d7824 */ /* 0x020fc600078e020d */
[----:B------:R-:W0:Y:S04]  /*15e0*/  LDS.U8 R16, [R19] ;  /* 0x0000000013107984 */ /* 0x000e280000000000 */
[----:B------:R-:W1:Y:S01]  /*15f0*/  LDS.U8 R14, [R13] ;  /* 0x000000000d0e7984 */ /* 0x000e620000000000 */
[----:B0-----:R-:W-:Y:S02]  /*1600*/  PRMT R15, R16, 0x3340, R21 ;  /* 0x00003340100f7816 */ /* 0x001fe40000000015 */
[----:B-1----:R-:W-:-:S04]  /*1610*/  PRMT R14, R14, 0x3340, R23 ;  /* 0x000033400e0e7816 */ /* 0x002fc80000000017 */
[----:B------:R-:W-:-:S05]  /*1620*/  PRMT R15, R15, 0x5410, R14 ;  /* 0x000054100f0f7816 */ /* 0x000fca000000000e */
[----:B------:R-:W-:Y:S04]  /*1630*/  STL [R6+-0x4], R15 ;  /* 0xfffffc0f06007387 */ /* 0x000fe80000100800 */
[----:B------:R-:W2:Y:S04]  /*1640*/  LDL R25, [R11+0x4] ;  /* 0x000004000b197983 */ /* 0x000ea80000100800 */
[----:B------:R-:W3:Y:S04]  /*1650*/  LDL R19, [R11+0xc] ;  /* 0x00000c000b137983 */ /* 0x000ee80000100800 */
[----:B------:R-:W4:Y:S04]  /*1660*/  LDL R17, [R11] ;  /* 0x000000000b117983 */ /* 0x000f280000100800 */
[----:B------:R-:W5:Y:S01]  /*1670*/  LDL R27, [R11+0x8] ;  /* 0x000008000b1b7983 */ /* 0x000f620000100800 */
        /* <DEDUP_REMOVED lines=11> */
[----:B------:R-:W-:Y:S04]  /*1730*/  STL [R6], R13 ;  /* 0x0000000d06007387 */ /* 0x000fe80000100800 */
[----:B------:R-:W2:Y:S04]  /*1740*/  LDL R21, [R11+0x14] ;  /* 0x000014000b157983 */ /* 0x000ea80000100800 */
[----:B------:R-:W3:Y:S04]  /*1750*/  LDL R17, [R11+0x1c] ;  /* 0x00001c000b117983 */ /* 0x000ee80000100800 */
[----:B------:R-:W4:Y:S04]  /*1760*/  LDL R15, [R11+0x10] ;  /* 0x000010000b0f7983 */ /* 0x000f280000100800 */
        /* <DEDUP_REMOVED lines=12> */
[----:B------:R-:W-:Y:S04]  /*1830*/  STL [R6+0x4], R13 ;  /* 0x0000040d06007387 */ /* 0x000fe80000100800 */
[----:B------:R0:W2:Y:S01]  /*1840*/  LDL R19, [R11+0x20] ;  /* 0x000020000b137983 */ /* 0x0000a20000100800 */
[----:B------:R-:W-:-:S05]  /*1850*/  VIADD R12, R12, 0x10 ;  /* 0x000000100c0c7836 */ /* 0x000fca0000000000 */
[----:B------:R-:W-:Y:S01]  /*1860*/  ISETP.NE.AND P2, PT, R12, RZ, PT ;  /* 0x000000ff0c00720c */ /* 0x000fe20003f45270 */
[----:B------:R-:W-:Y:S01]  /*1870*/  IMAD.MOV.U32 R14, RZ, RZ, R3 ;  /* 0x000000ffff0e7224 */ /* 0x000fe200078e0003 */
[----:B------:R-:W-:Y:S01]  /*1880*/  IADD3 R3, PT, PT, R3, 0x10, RZ ;  /* 0x0000001003037810 */ /* 0x000fe20007ffe0ff */
[----:B0-----:R-:W-:Y:S02]  /*1890*/  VIADD R11, R11, 0x40 ;  /* 0x000000400b0b7836 */ /* 0x001fe40000000000 */
[----:B--2---:R-:W-:-:S06]  /*18a0*/  IMAD.IADD R19, R10, 0x1, R19 ;  /* 0x000000010a137824 */ /* 0x004fcc00078e0213 */
[----:B------:R-:W0:Y:S04]  /*18b0*/  LDS.U8 R19, [R19] ;  /* 0x0000000013137984 */ /* 0x000e280000000000 */
[----:B0-----:R0:W-:Y:S02]  /*18c0*/  STL.U8 [R6+0x8], R19 ;  /* 0x0000081306007387 */ /* 0x0011e40000100000 */
[----:B0-----:R-:W-:Y:S01]  /*18d0*/  VIADD R6, R6, 0x10 ;  /* 0x0000001006067836 */ /* 0x001fe20000000000 */
[----:B------:R-:W-:Y:S06]  /*18e0*/  @P2 BRA `(.L_x_39) ;  /* 0xfffffff800e42947 */ /* 0x000fec000383ffff */
[----:B------:R-:W-:Y:S05]  /*18f0*/  BSYNC.RECONVERGENT B2 ;  /* 0x0000000000027941 */ /* 0x000fea0003800200 */
.L_x_38:
[----:B------:R-:W-:-:S07]  /*1900*/  VIADD R3, R14, 0x11 ;  /* 0x000000110e037836 */ /* 0x000fce0000000000 */
.L_x_37:
[----:B0-----:R-:W-:-:S04]  /*1910*/  IADD3 R6, PT, PT, R0, -0x1, RZ ;  /* 0xffffffff00067810 */ /* 0x001fc80007ffe0ff */
[----:B------:R-:W-:-:S13]  /*1920*/  LOP3.LUT P2, RZ, R6, 0xf, RZ, 0xc0, !PT ;  /* 0x0000000f06ff7812 */ /* 0x000fda000784c0ff */
[----:B------:R-:W-:Y:S05]  /*1930*/  @!P2 BRA `(.L_x_40) ;  /* 0x000000040034a947 */ /* 0x000fea0003800000 */
[----:B------:R-:W-:Y:S01]  /*1940*/  LOP3.LUT P2, RZ, R7, 0x7, RZ, 0xc0, !PT ;  /* 0x0000000707ff7812 */ /* 0x000fe2000784c0ff */
[----:B------:R-:W-:-:S12]  /*1950*/  @!P0 BRA `(.L_x_41) ;  /* 0x00000000008c8947 */ /* 0x000fd80003800000 */
[----:B------:R-:W-:-:S05]  /*1960*/  IMAD R6, R3, 0x4, R2 ;  /* 0x0000000403067824 */ /* 0x000fca00078e0202 */
[----:B------:R-:W2:Y:S02]  /*1970*/  LDL R11, [R6] ;  /* 0x00000000060b7983 */ /* 0x000ea40000100800 */
[----:B--2---:R-:W-:Y:S02]  /*1980*/  IMAD.IADD R12, R10, 0x1, R11 ;  /* 0x000000010a0c7824 */ /* 0x004fe400078e020b */
[----:B------:R-:W-:-:S04]  /*1990*/  IMAD.IADD R11, R1, 0x1, R3 ;  /* 0x00000001010b7824 */ /* 0x000fc800078e0203 */
[----:B------:R-:W0:Y:S04]  /*19a0*/  LDS.U8 R12, [R12] ;  /* 0x000000000c0c7984 */ /* 0x000e280000000000 */
[----:B0-----:R-:W-:Y:S04]  /*19b0*/  STL.U8 [R11], R12 ;  /* 0x0000000c0b007387 */ /* 0x001fe80000100000 */
[----:B------:R-:W2:Y:S02]  /*19c0*/  LDL R13, [R6+0x4] ;  /* 0x00000400060d7983 */ /* 0x000ea40000100800 */
[----:B--2---:R-:W-:-:S05]  /*19d0*/  IADD3 R13, PT, PT, R10, R13, RZ ;  /* 0x0000000d0a0d7210 */ /* 0x004fca0007ffe0ff */
[----:B------:R-:W0:Y:S04]  /*19e0*/  LDS.U8 R14, [R13] ;  /* 0x000000000d0e7984 */ /* 0x000e280000000000 */
[----:B0-----:R-:W-:Y:S04]  /*19f0*/  STL.U8 [R11+0x1], R14 ;  /* 0x0000010e0b007387 */ /* 0x001fe80000100000 */
[----:B------:R-:W2:Y:S02]  /*1a00*/  LDL R15, [R6+0x8] ;  /* 0x00000800060f7983 */ /* 0x000ea40000100800 */
[----:B--2---:R-:W-:-:S05]  /*1a10*/  IMAD.IADD R15, R10, 0x1, R15 ;  /* 0x000000010a0f7824 */ /* 0x004fca00078e020f */
        /* <DEDUP_REMOVED lines=18> */
[----:B------:R-:W2:Y:S01]  /*1b40*/  LDL R17, [R6+0x1c] ;  /* 0x00001c0006117983 */ /* 0x000ea20000100800 */
[----:B------:R-:W-:Y:S02]  /*1b50*/  VIADD R3, R3, 0x8 ;  /* 0x0000000803037836 */ /* 0x000fe40000000000 */
[----:B--2---:R-:W-:-:S05]  /*1b60*/  IMAD.IADD R17, R10, 0x1, R17 ;  /* 0x000000010a117824 */ /* 0x004fca00078e0211 */
[----:B------:R-:W0:Y:S04]  /*1b70*/  LDS.U8 R14, [R17] ;  /* 0x00000000110e7984 */ /* 0x000e280000000000 */
[----:B0-----:R0:W-:Y:S02]  /*1b80*/  STL.U8 [R11+0x7], R14 ;  /* 0x0000070e0b007387 */ /* 0x0011e40000100000 */
.L_x_41:
[----:B------:R-:W-:Y:S05]  /*1b90*/  @!P2 BRA `(.L_x_40) ;  /* 0x00000000009ca947 */ /* 0x000fea0003800000 */
[----:B------:R-:W-:Y:S01]  /*1ba0*/  ISETP.NE.AND P2, PT, R8, RZ, PT ;  /* 0x000000ff0800720c */ /* 0x000fe20003f45270 */
[----:B------:R-:W-:-:S12]  /*1bb0*/  @!P1 BRA `(.L_x_42) ;  /* 0x00000000004c9947 */ /* 0x000fd80003800000 */
[----:B------:R-:W-:-:S05]  /*1bc0*/  LEA R6, R3, R2, 0x2 ;  /* 0x0000000203067211 */ /* 0x000fca00078e10ff */
[----:B0-----:R-:W2:Y:S01]  /*1bd0*/  LDL R11, [R6] ;  /* 0x00000000060b7983 */ /* 0x001ea20000100800 */
[----:B------:R-:W-:Y:S02]  /*1be0*/  IMAD.IADD R12, R1, 0x1, R3 ;  /* 0x00000001010c7824 */ /* 0x000fe400078e0203 */
[----:B--2---:R-:W-:-:S06]  /*1bf0*/  IMAD.IADD R11, R10, 0x1, R11 ;  /* 0x000000010a0b7824 */ /* 0x004fcc00078e020b */
[----:B------:R-:W0:Y:S04]  /*1c00*/  LDS.U8 R11, [R11] ;  /* 0x000000000b0b7984 */ /* 0x000e280000000000 */
[----:B0-----:R-:W-:Y:S04]  /*1c10*/  STL.U8 [R12], R11 ;  /* 0x0000000b0c007387 */ /* 0x001fe80000100000 */
[----:B------:R-:W2:Y:S02]  /*1c20*/  LDL R13, [R6+0x4] ;  /* 0x00000400060d7983 */ /* 0x000ea40000100800 */
[----:B--2---:R-:W-:-:S06]  /*1c30*/  IMAD.IADD R13, R10, 0x1, R13 ;  /* 0x000000010a0d7824 */ /* 0x004fcc00078e020d */
[----:B------:R-:W0:Y:S04]  /*1c40*/  LDS.U8 R13, [R13] ;  /* 0x000000000d0d7984 */ /* 0x000e280000000000 */
[----:B0-----:R-:W-:Y:S04]  /*1c50*/  STL.U8 [R12+0x1], R13 ;  /* 0x0000010d0c007387 */ /* 0x001fe80000100000 */
[----:B------:R-:W2:Y:S02]  /*1c60*/  LDL R15, [R6+0x8] ;  /* 0x00000800060f7983 */ /* 0x000ea40000100800 */
[----:B--2---:R-:W-:-:S06]  /*1c70*/  IADD3 R15, PT, PT, R10, R15, RZ ;  /* 0x0000000f0a0f7210 */ /* 0x004fcc0007ffe0ff */
[----:B------:R-:W0:Y:S04]  /*1c80*/  LDS.U8 R15, [R15] ;  /* 0x000000000f0f7984 */ /* 0x000e280000000000 */
[----:B0-----:R-:W-:Y:S04]  /*1c90*/  STL.U8 [R12+0x2], R15 ;  /* 0x0000020f0c007387 */ /* 0x001fe80000100000 */
[----:B------:R-:W2:Y:S01]  /*1ca0*/  LDL R17, [R6+0xc] ;  /* 0x00000c0006117983 */ /* 0x000ea20000100800 */
[----:B------:R-:W-:Y:S02]  /*1cb0*/  VIADD R3, R3, 0x4 ;  /* 0x0000000403037836 */ /* 0x000fe40000000000 */
[----:B--2---:R-:W-:-:S06]  /*1cc0*/  IMAD.IADD R17, R10, 0x1, R17 ;  /* 0x000000010a117824 */ /* 0x004fcc00078e0211 */
[----:B------:R-:W0:Y:S04]  /*1cd0*/  LDS.U8 R17, [R17] ;  /* 0x0000000011117984 */ /* 0x000e280000000000 */
[----:B0-----:R1:W-:Y:S02]  /*1ce0*/  STL.U8 [R12+0x3], R17 ;  /* 0x000003110c007387 */ /* 0x0013e40000100000 */
.L_x_42:
[----:B------:R-:W-:Y:S05]  /*1cf0*/  @!P2 BRA `(.L_x_40) ;  /* 0x000000000044a947 */ /* 0x000fea0003800000 */
[----:B------:R-:W-:-:S05]  /*1d00*/  IMAD R6, R3, 0x4, R2 ;  /* 0x0000000403067824 */ /* 0x000fca00078e0202 */
[----:B0-----:R-:W2:Y:S01]  /*1d10*/  LDL R11, [R6] ;  /* 0x00000000060b7983 */ /* 0x001ea20000100800 */
[----:B-1----:R-:W-:Y:S01]  /*1d20*/  IMAD.IADD R12, R1, 0x1, R3 ;  /* 0x00000001010c7824 */ /* 0x002fe200078e0203 */
[----:B------:R-:W-:Y:S02]  /*1d30*/  ISETP.NE.AND P2, PT, R8, 0x1, PT ;  /* 0x000000010800780c */ /* 0x000fe40003f45270 */
[----:B--2---:R-:W-:-:S06]  /*1d40*/  IADD3 R11, PT, PT, R10, R11, RZ ;  /* 0x0000000b0a0b7210 */ /* 0x004fcc0007ffe0ff */
[----:B------:R-:W0:Y:S04]  /*1d50*/  LDS.U8 R11, [R11] ;  /* 0x000000000b0b7984 */ /* 0x000e280000000000 */
[----:B0-----:R2:W-:Y:S01]  /*1d60*/  STL.U8 [R12], R11 ;  /* 0x0000000b0c007387 */ /* 0x0015e20000100000 */
[----:B------:R-:W-:Y:S05]  /*1d70*/  @!P2 BRA `(.L_x_40) ;  /* 0x000000000024a947 */ /* 0x000fea0003800000 */
[----:B------:R-:W3:Y:S01]  /*1d80*/  LDL R3, [R6+0x4] ;  /* 0x0000040006037983 */ /* 0x000ee20000100800 */
[----:B------:R-:W-:Y:S01]  /*1d90*/  ISETP.NE.AND P2, PT, R8, 0x2, PT ;  /* 0x000000020800780c */ /* 0x000fe20003f45270 */
[----:B---3--:R-:W-:-:S06]  /*1da0*/  IMAD.IADD R3, R10, 0x1, R3 ;  /* 0x000000010a037824 */ /* 0x008fcc00078e0203 */
[----:B------:R-:W0:Y:S04]  /*1db0*/  LDS.U8 R3, [R3] ;  /* 0x0000000003037984 */ /* 0x000e280000000000 */
[----:B0-----:R-:W-:Y:S04]  /*1dc0*/  STL.U8 [R12+0x1], R3 ;  /* 0x000001030c007387 */ /* 0x001fe80000100000 */
[----:B--2---:R-:W2:Y:S02]  /*1dd0*/  @P2 LDL R11, [R6+0x8] ;  /* 0x00000800060b2983 */ /* 0x004ea40000100800 */
[----:B--2---:R-:W-:-:S06]  /*1de0*/  @P2 IMAD.IADD R11, R10, 0x1, R11 ;  /* 0x000000010a0b2824 */ /* 0x004fcc00078e020b */
[----:B------:R-:W0:Y:S04]  /*1df0*/  @P2 LDS.U8 R11, [R11] ;  /* 0x000000000b0b2984 */ /* 0x000e280000000000 */
[----:B0-----:R3:W-:Y:S02]  /*1e00*/  @P2 STL.U8 [R12+0x2], R11 ;  /* 0x0000020b0c002387 */ /* 0x0017e40000100000 */
.L_x_40:
[----:B0-23--:R-:W0:Y:S01]  /*1e10*/  LDC.64 R10, c[0x0][0x380] ;  /* 0x0000e000ff0a7b82 */ /* 0x00de220000000a00 */
[----:B------:R2:W-:Y:S04]  /*1e20*/  STL.U8 [R5], RZ ;  /* 0x000000ff05007387 */ /* 0x0005e80000100000 */
[----:B------:R-:W3:Y:S04]  /*1e30*/  LDL.U8 R3, [R1] ;  /* 0x0000000001037983 */ /* 0x000ee80000100000 */
[----:B0-----:R-:W3:Y:S01]  /*1e40*/  LDG.E.U8 R10, desc[UR6][R10.64] ;  /* 0x000000060a0a7981 */ /* 0x001ee2000c1e1100 */
[----:B------:R-:W-:Y:S01]  /*1e50*/  BSSY.RELIABLE B2, `(.L_x_43) ;  /* 0x0000011000027945 */ /* 0x000fe20003800100 */
[----:B---3--:R-:W-:-:S13]  /*1e60*/  ISETP.NE.AND P2, PT, R10, R3, PT ;  /* 0x000000030a00720c */ /* 0x008fda0003f45270 */
[----:B--2---:R-:W-:Y:S05]  /*1e70*/  @P2 BRA `(.L_x_44) ;  /* 0x0000000000382947 */ /* 0x004fea0003800000 */
[----:B------:R-:W-:-:S07]  /*1e80*/  HFMA2 R3, -RZ, RZ, 0, 0 ;  /* 0x00000000ff037431 */ /* 0x000fce00000001ff */
.L_x_45:
[----:B------:R-:W-:-:S05]  /*1e90*/  VIADD R3, R3, 0x1 ;  /* 0x0000000103037836 */ /* 0x000fca0000000000 */
[----:B------:R-:W-:-:S13]  /*1ea0*/  ISETP.NE.AND P2, PT, R3, R0, PT ;  /* 0x000000000300720c */ /* 0x000fda0003f45270 */
[----:B------:R-:W-:Y:S05]  /*1eb0*/  @!P2 BREAK.RELIABLE B2 ;  /* 0x000000000002a942 */ /* 0x000fea0003800100 */
[----:B------:R-:W-:Y:S05]  /*1ec0*/  @!P2 BREAK.RELIABLE B1 ;  /* 0x000000000001a942 */ /* 0x000fea0003800100 */
[----:B------:R-:W-:Y:S05]  /*1ed0*/  @!P2 BRA `(.L_x_33) ;  /* 0x000000000064a947 */ /* 0x000fea0003800000 */
[----:B------:R-:W0:Y:S01]  /*1ee0*/  LDCU.64 UR4, c[0x0][0x380] ;  /* 0x00007000ff0477ac */ /* 0x000e220008000a00 */
[----:B------:R-:W-:-:S06]  /*1ef0*/  IMAD.IADD R13, R1, 0x1, R3 ;  /* 0x00000001010d7824 */ /* 0x000fcc00078e0203 */
[----:B------:R-:W2:Y:S01]  /*1f00*/  LDL.U8 R13, [R13] ;  /* 0x000000000d0d7983 */ /* 0x000ea20000100000 */
[----:B0-----:R-:W-:-:S05]  /*1f10*/  IADD3 R10, P2, PT, R3, UR4, RZ ;  /* 0x00000004030a7c10 */ /* 0x001fca000ff5e0ff */
[----:B------:R-:W-:-:S05]  /*1f20*/  IMAD.X R11, RZ, RZ, UR5, P2 ;  /* 0x00000005ff0b7e24 */ /* 0x000fca00090e06ff */
[----:B------:R-:W2:Y:S02]  /*1f30*/  LDG.E.U8 R10, desc[UR6][R10.64] ;  /* 0x000000060a0a7981 */ /* 0x000ea4000c1e1100 */
[----:B--2---:R-:W-:-:S13]  /*1f40*/  ISETP.NE.AND P2, PT, R10, R13, PT ;  /* 0x0000000d0a00720c */ /* 0x004fda0003f45270 */
[----:B------:R-:W-:Y:S05]  /*1f50*/  @!P2 BRA `(.L_x_45) ;  /* 0xfffffffc00cca947 */ /* 0x000fea000383ffff */
.L_x_44:
[----:B------:R-:W-:Y:S05]  /*1f60*/  BSYNC.RELIABLE B2 ;  /* 0x0000000000027941 */ /* 0x000fea0003800100 */
.L_x_43:
[----:B------:R-:W0:Y:S01]  /*1f70*/  LDC R3, c[0x0][0x398] ;  /* 0x0000e600ff037b82 */ /* 0x000e220000000800 */
[----:B------:R-:W-:-:S04]  /*1f80*/  IADD3 R9, PT, PT, R9, 0x1, RZ ;  /* 0x0000000109097810 */ /* 0x000fc80007ffe0ff */
[----:B0-----:R-:W-:-:S13]  /*1f90*/  ISETP.NE.AND P2, PT, R9, R3, PT ;  /* 0x000000030900720c */ /* 0x001fda0003f45270 */
[----:B------:R-:W-:Y:S05]  /*1fa0*/  @P2 BRA `(.L_x_46) ;  /* 0xfffffff000f02947 */ /* 0x000fea000383ffff */
[----:B------:R-:W-:Y:S05]  /*1fb0*/  BSYNC.RELIABLE B1 ;  /* 0x0000000000017941 */ /* 0x000fea0003800100 */
.L_x_36:
[----:B------:R-:W-:-:S05]  /*1fc0*/  VIADD R4, R4, 0x1 ;  /* 0x0000000104047836 */ /* 0x000fca0000000000 */
[----:B------:R0:W-:Y:S01]  /*1fd0*/  STL [R1+0x68], R4 ;  /* 0x0000680401007387 */ /* 0x0001e20000100800 */
[----:B------:R-:W-:-:S13]  /*1fe0*/  ISETP.GE.AND P2, PT, R4, R3, PT ;  /* 0x000000030400720c */ /* 0x000fda0003f46270 */
[----:B0-----:R-:W-:Y:S05]  /*1ff0*/  @!P2 BRA `(.L_x_47) ;  /* 0xfffffff000d4a947 */ /* 0x001fea000383ffff */
[----:B------:R-:W-:Y:S05]  /*2000*/  EXIT ;  /* 0x000000000000794d */ /* 0x000fea0003800000 */
.L_x_30:
[----:B------:R-:W0:Y:S01]  /*2010*/  S2UR UR5, SR_CgaCtaId ;  /* 0x00000000000579c3 */ /* 0x000e220000008800 */
[----:B------:R-:W-:Y:S02]  /*2020*/  UMOV UR4, 0x400 ;  /* 0x0000040000047882 */ /* 0x000fe40000000000 */
[----:B0-----:R-:W-:-:S09]  /*2030*/  ULEA UR4, UR5, UR4, 0x18 ;  /* 0x0000000405047291 */ /* 0x001fd2000f8ec0ff */
[----:B------:R-:W0:Y:S04]  /*2040*/  LDS.U8 R2, [UR4] ;  /* 0x00000004ff027984 */ /* 0x000e280008000000 */
[----:B0-----:R0:W-:Y:S04]  /*2050*/  STL.U8 [R1], R2 ;  /* 0x0000000201007387 */ /* 0x0011e80000100000 */
[----:B------:R0:W-:Y:S02]  /*2060*/  STL.U8 [R5], RZ ;  /* 0x000000ff05007387 */ /* 0x0001e40000100000 */
.L_x_33:
[----:B------:R-:W-:Y:S05]  /*2070*/  BSYNC.RECONVERGENT B0 ;  /* 0x0000000000007941 */ /* 0x000fea0003800200 */
.L_x_29:
[----:B------:R2:W5:Y:S01]  /*2080*/  LDL.U8 R3, [R1] ;  /* 0x0000000001037983 */ /* 0x0005620000100000 */
[----:B0-----:R-:W0:Y:S01]  /*2090*/  LDC.64 R4, c[0x0][0x390] ;  /* 0x0000e400ff047b82 */ /* 0x001e220000000a00 */
[----:B------:R-:W-:Y:S01]  /*20a0*/  BSSY.RECONVERGENT B0, `(.L_x_48) ;  /* 0x000000a000007945 */ /* 0x000fe20003800200 */
[----:B------:R-:W-:-:S07]  /*20b0*/  IMAD.MOV.U32 R2, RZ, RZ, RZ ;  /* 0x000000ffff027224 */ /* 0x000fce00078e00ff */
.L_x_49:
[----:B0-----:R-:W-:Y:S02]  /*20c0*/  IADD3 R6, P0, PT, R2, R4, RZ ;  /* 0x0000000402067210 */ /* 0x001fe40007f1e0ff */
[----:B------:R-:W-:-:S03]  /*20d0*/  IADD3 R8, PT, PT, R1, R2, RZ ;  /* 0x0000000201087210 */ /* 0x000fc60007ffe0ff */
[----:B-1----:R-:W-:-:S05]  /*20e0*/  IMAD.X R7, RZ, RZ, R5, P0 ;  /* 0x000000ffff077224 */ /* 0x002fca00000e0605 */
[----:B-----5:R0:W-:Y:S04]  /*20f0*/  STG.E.U8 desc[UR6][R6.64], R3 ;  /* 0x0000000306007986 */ /* 0x0201e8000c101106 */
[----:B0-----:R-:W3:Y:S01]  /*2100*/  LDL.U8 R3, [R8+0x1] ;  /* 0x0000010008037983 */ /* 0x001ee20000100000 */
[----:B------:R-:W-:Y:S01]  /*2110*/  VIADD R2, R2, 0x1 ;  /* 0x0000000102027836 */ /* 0x000fe20000000000 */
[----:B---3--:R-:W-:-:S13]  /*2120*/  ISETP.NE.AND P0, PT, R3, RZ, PT ;  /* 0x000000ff0300720c */ /* 0x008fda0003f05270 */
[----:B------:R-:W-:Y:S05]  /*2130*/  @P0 BRA `(.L_x_49) ;  /* 0xfffffffc00e00947 */ /* 0x000fea000383ffff */
[----:B------:R-:W-:Y:S05]  /*2140*/  BSYNC.RECONVERGENT B0 ;  /* 0x0000000000007941 */ /* 0x000fea0003800200 */
.L_x_48:
[----:B------:R-:W-:-:S05]  /*2150*/  IADD3 R4, P0, PT, R0, R4, RZ ;  /* 0x0000000400047210 */ /* 0x000fca0007f1e0ff */
[----:B------:R-:W-:-:S05]  /*2160*/  IMAD.X R5, RZ, RZ, R5, P0 ;  /* 0x000000ffff057224 */ /* 0x000fca00000e0605 */
[----:B------:R-:W-:Y:S01]  /*2170*/  STG.E.U8 desc[UR6][R4.64], RZ ;  /* 0x000000ff04007986 */ /* 0x000fe2000c101106 */
[----:B------:R-:W-:Y:S05]  /*2180*/  EXIT ;  /* 0x000000000000794d */ /* 0x000fea0003800000 */
.L_x_50:
        /* <DEDUP_REMOVED lines=15> */
.L_x_52:


//--------------------- .nv.shared._Z16bruteforce_writePcS_S_iyy --------------------------
	.section	.nv.shared._Z16bruteforce_writePcS_S_iyy,"aw",@nobits
	.sectionflags	@""
	.align	16
	.zero		1024


//--------------------- .nv.shared.reserved.0     --------------------------
	.section	.nv.shared.reserved.0,"aw",@nobits
	.weak		__nv_reservedSMEM_offset_0_alias
	.size		__nv_reservedSMEM_offset_0_alias, 0, 64
	.other		__nv_reservedSMEM_offset_0_alias,@"STO_CUDA_RESERVED_SHARED STV_DEFAULT"
__nv_reservedSMEM_offset_0_alias:
	.zero		0
	.zero		64


//--------------------- .nv.shared._Z10bruteforcePcS_S_ix --------------------------
	.section	.nv.shared._Z10bruteforcePcS_S_ix,"aw",@nobits
	.sectionflags	@""
	.align	16
	.zero		1024


//--------------------- .nv.constant0._Z16bruteforce_writePcS_S_iyy --------------------------
	.section	.nv.constant0._Z16bruteforce_writePcS_S_iyy,"a",@progbits
	.sectionflags	@""
	.align	4
.nv.constant0._Z16bruteforce_writePcS_S_iyy:
	.zero		944


//--------------------- .nv.constant0._Z10bruteforcePcS_S_ix --------------------------
	.section	.nv.constant0._Z10bruteforcePcS_S_ix,"a",@progbits
	.sectionflags	@""
	.align	4
.nv.constant0._Z10bruteforcePcS_S_ix:
	.zero		936


//--------------------- SYMBOLS --------------------------

	.type		.nv.reservedSmem.offset0,@object
	.size		.nv.reservedSmem.offset0,0x4
	.type		.nv.reservedSmem.cap,@object
	.size		.nv.reservedSmem.cap,0x4
